// auto-generated by cutlass_sweep.gemm — config: {"arch": "sm_90", "cluster_m": 2, "cluster_n": 1, "dtype": "e4m3", "dtype_b": "e4m3", "layout": "nt", "stages": 0, "tile_k": 128, "tile_m": 128, "tile_n": 384}
#include "cutlass/cutlass.h"
#include "cutlass/gemm/collective/collective_builder.hpp"
#include "cutlass/gemm/device/gemm_universal_adapter.h"
#include "cutlass/gemm/kernel/gemm_universal.hpp"
#include "cutlass/epilogue/collective/collective_builder.hpp"

using ElemA = cutlass::float_e4m3_t;
using ElemB = cutlass::float_e4m3_t;
using ElemCD = cutlass::float_e4m3_t;
using Acc  = float;
using TileShape    = cute::Shape<cute::_128, cute::_384, cute::_128>;
using ClusterShape = cute::Shape<cute::_2, cute::_1, cute::_1>;

using CollectiveEpilogue = typename cutlass::epilogue::collective::CollectiveBuilder<
    cutlass::arch::Sm90, cutlass::arch::OpClassTensorOp,
    TileShape, ClusterShape,
    cutlass::epilogue::collective::EpilogueTileAuto,
    Acc, Acc,
    ElemCD, cutlass::layout::RowMajor, 128 / cutlass::sizeof_bits<ElemCD>::value,
    ElemCD, cutlass::layout::RowMajor, 128 / cutlass::sizeof_bits<ElemCD>::value,
    cutlass::epilogue::collective::EpilogueScheduleAuto
  >::CollectiveOp;

using CollectiveMainloop = typename cutlass::gemm::collective::CollectiveBuilder<
    cutlass::arch::Sm90, cutlass::arch::OpClassTensorOp,
    ElemA, cutlass::layout::RowMajor, 128 / cutlass::sizeof_bits<ElemA>::value,
    ElemB, cutlass::layout::ColumnMajor, 128 / cutlass::sizeof_bits<ElemB>::value,
    Acc,
    TileShape, ClusterShape,
    cutlass::gemm::collective::StageCountAutoCarveout<static_cast<int>(sizeof(typename CollectiveEpilogue::SharedStorage))>,
    cutlass::gemm::collective::KernelScheduleAuto
  >::CollectiveOp;

using GemmKernel = cutlass::gemm::kernel::GemmUniversal<
    cute::Shape<int,int,int,int>,
    CollectiveMainloop,
    CollectiveEpilogue
>;
using Gemm = cutlass::gemm::device::GemmUniversalAdapter<GemmKernel>;

// Force the device kernel symbol into the cubin without needing a host main.
auto* _anchor = &cutlass::device_kernel<GemmKernel>;


// ===== COMPILED SASS (sm_90a) =====

	.target	sm_90a

	.elftype	@"ET_EXEC"


//--------------------- .note.nv.tkinfo           --------------------------
	.section	.note.nv.tkinfo,"",@"SHT_NOTE"
	.sectionflags	@"SHF_NOTE_NV_TKINFO"
	.tkinfo
        /*0018*/ 	.word	0x00000002
        /*0030*/ 	.string	""
        /*0030*/ 	.string	"ptxas"
        /*0030*/ 	.string	"Cuda compilation tools, release 13.0, V13.0.88"
        /*0030*/ 	.string	"Build cuda_13.0.r13.0/compiler.36424714_0"
        /*0030*/ 	.string	"-arch sm_90a -m 64 "



//--------------------- .note.nv.cuinfo           --------------------------
	.section	.note.nv.cuinfo,"",@"SHT_NOTE"
	.sectionflags	@"SHF_NOTE_NV_CUINFO"
        /*0018*/ 	.short	0x0002
        /*001a*/ 	.short	0x005a
        /*001c*/ 	.short	0x0082
	.zero		2


//--------------------- .nv.info                  --------------------------
	.section	.nv.info,"",@"SHT_CUDA_INFO"
	.align	4


	//----- nvinfo : EIATTR_REGCOUNT
	.align		4
        /*0000*/ 	.byte	0x04, 0x2f
        /*0002*/ 	.short	(.L_12 - .L_11)
	.align		4
.L_11:
        /*0004*/ 	.word	index@(_ZN7cutlass13device_kernelINS_4gemm6kernel13GemmUniversalIN4cute5tupleIJiiiiEEENS1_10collective13CollectiveMmaINS1_37MainloopSm90TmaGmmaWarpSpecializedFP8ILi3ENS5_IJNS4_1CILi2EEENSA_ILi1EEESC_EEENS1_35KernelTmaWarpSpecializedCooperativeEEENS5_IJNSA_ILi128EEENSA_ILi384EEESG_EEENS_12float_e4m3_tENS5_IJlSC_lEEESJ_SK_NS4_8TiledMMAINS4_8MMA_AtomIJNS4_4SM904GMMA31MMA_64x192x32_F32E4M3E4M3_SS_TNILNSO_7ScaleInE1ELSQ_1EEEEEENS4_6LayoutISD_NS5_IJSC_NSA_ILi0EEESU_EEEEENS5_IJNS4_10UnderscoreESX_SX_EEEEENS4_13SM90_TMA_LOADENS4_14ComposedLayoutINS4_7SwizzleILi3ELi4ELi3EEENS4_18smem_ptr_flag_bitsILi8EEENST_INS5_IJNSA_ILi8EEESG_EEENS5_IJSG_SC_EEEEEEEvNS4_8identityENS4_23SM90_TMA_LOAD_MULTICASTES1A_vS1B_EENS_8epilogue10collective6detail29Sm90TmaWarpSpecializedAdapterINS1F_15DefaultEpilogueISJ_SK_SK_NS1E_6thread17LinearCombinationISJ_Li1EffLNS1J_9ScaleType4KindE0ELNS_15FloatRoundStyleE2ESJ_EENS1_15EpilogueDefaultEEEEEvvEEEEvNT_6ParamsE)
        /*0008*/ 	.word	0x000000a8


	//----- nvinfo : EIATTR_FRAME_SIZE
	.align		4
.L_12:
        /*000c*/ 	.byte	0x04, 0x11
        /*000e*/ 	.short	(.L_14 - .L_13)
	.align		4
.L_13:
        /*0010*/ 	.word	index@(_ZN7cutlass13device_kernelINS_4gemm6kernel13GemmUniversalIN4cute5tupleIJiiiiEEENS1_10collective13CollectiveMmaINS1_37MainloopSm90TmaGmmaWarpSpecializedFP8ILi3ENS5_IJNS4_1CILi2EEENSA_ILi1EEESC_EEENS1_35KernelTmaWarpSpecializedCooperativeEEENS5_IJNSA_ILi128EEENSA_ILi384EEESG_EEENS_12float_e4m3_tENS5_IJlSC_lEEESJ_SK_NS4_8TiledMMAINS4_8MMA_AtomIJNS4_4SM904GMMA31MMA_64x192x32_F32E4M3E4M3_SS_TNILNSO_7ScaleInE1ELSQ_1EEEEEENS4_6LayoutISD_NS5_IJSC_NSA_ILi0EEESU_EEEEENS5_IJNS4_10UnderscoreESX_SX_EEEEENS4_13SM90_TMA_LOADENS4_14ComposedLayoutINS4_7SwizzleILi3ELi4ELi3EEENS4_18smem_ptr_flag_bitsILi8EEENST_INS5_IJNSA_ILi8EEESG_EEENS5_IJSG_SC_EEEEEEEvNS4_8identityENS4_23SM90_TMA_LOAD_MULTICASTES1A_vS1B_EENS_8epilogue10collective6detail29Sm90TmaWarpSpecializedAdapterINS1F_15DefaultEpilogueISJ_SK_SK_NS1E_6thread17LinearCombinationISJ_Li1EffLNS1J_9ScaleType4KindE0ELNS_15FloatRoundStyleE2ESJ_EENS1_15EpilogueDefaultEEEEEvvEEEEvNT_6ParamsE)
        /*0014*/ 	.word	0x00000308


	//----- nvinfo : EIATTR_MIN_STACK_SIZE
	.align		4
.L_14:
        /*0018*/ 	.byte	0x04, 0x12
        /*001a*/ 	.short	(.L_16 - .L_15)
	.align		4
.L_15:
        /*001c*/ 	.word	index@(_ZN7cutlass13device_kernelINS_4gemm6kernel13GemmUniversalIN4cute5tupleIJiiiiEEENS1_10collective13CollectiveMmaINS1_37MainloopSm90TmaGmmaWarpSpecializedFP8ILi3ENS5_IJNS4_1CILi2EEENSA_ILi1EEESC_EEENS1_35KernelTmaWarpSpecializedCooperativeEEENS5_IJNSA_ILi128EEENSA_ILi384EEESG_EEENS_12float_e4m3_tENS5_IJlSC_lEEESJ_SK_NS4_8TiledMMAINS4_8MMA_AtomIJNS4_4SM904GMMA31MMA_64x192x32_F32E4M3E4M3_SS_TNILNSO_7ScaleInE1ELSQ_1EEEEEENS4_6LayoutISD_NS5_IJSC_NSA_ILi0EEESU_EEEEENS5_IJNS4_10UnderscoreESX_SX_EEEEENS4_13SM90_TMA_LOADENS4_14ComposedLayoutINS4_7SwizzleILi3ELi4ELi3EEENS4_18smem_ptr_flag_bitsILi8EEENST_INS5_IJNSA_ILi8EEESG_EEENS5_IJSG_SC_EEEEEEEvNS4_8identityENS4_23SM90_TMA_LOAD_MULTICASTES1A_vS1B_EENS_8epilogue10collective6detail29Sm90TmaWarpSpecializedAdapterINS1F_15DefaultEpilogueISJ_SK_SK_NS1E_6thread17LinearCombinationISJ_Li1EffLNS1J_9ScaleType4KindE0ELNS_15FloatRoundStyleE2ESJ_EENS1_15EpilogueDefaultEEEEEvvEEEEvNT_6ParamsE)
        /*0020*/ 	.word	0x00000308
.L_16:


//--------------------- .nv.compat                --------------------------
	.section	.nv.compat,"",@"SHT_CUDA_COMPAT_INFO"
	.align	4
        /*0000*/ 	.byte	0x02, 0x09, 0x01, 0x00, 0x02, 0x02, 0x04, 0x00, 0x02, 0x05, 0x05, 0x00, 0x03, 0x07, 0x01, 0x01
        /*0010*/ 	.byte	0x02, 0x03, 0x01, 0x00, 0x02, 0x06, 0x01, 0x00, 0x04, 0x0b, 0x08, 0x00, 0x00, 0x00, 0x00, 0x00
        /*0020*/ 	.byte	0x00, 0x00, 0x00, 0x00


//--------------------- .nv.info._ZN7cutlass13device_kernelINS_4gemm6kernel13GemmUniversalIN4cute5tupleIJiiiiEEENS1_10collective13CollectiveMmaINS1_37MainloopSm90TmaGmmaWarpSpecializedFP8ILi3ENS5_IJNS4_1CILi2EEENSA_ILi1EEESC_EEENS1_35KernelTmaWarpSpecializedCooperativeEEENS5_IJNSA_ILi128EEENSA_ILi384EEESG_EEENS_12float_e4m3_tENS5_IJlSC_lEEESJ_SK_NS4_8TiledMMAINS4_8MMA_AtomIJNS4_4SM904GMMA31MMA_64x192x32_F32E4M3E4M3_SS_TNILNSO_7ScaleInE1ELSQ_1EEEEEENS4_6LayoutISD_NS5_IJSC_NSA_ILi0EEESU_EEEEENS5_IJNS4_10UnderscoreESX_SX_EEEEENS4_13SM90_TMA_LOADENS4_14ComposedLayoutINS4_7SwizzleILi3ELi4ELi3EEENS4_18smem_ptr_flag_bitsILi8EEENST_INS5_IJNSA_ILi8EEESG_EEENS5_IJSG_SC_EEEEEEEvNS4_8identityENS4_23SM90_TMA_LOAD_MULTICASTES1A_vS1B_EENS_8epilogue10collective6detail29Sm90TmaWarpSpecializedAdapterINS1F_15DefaultEpilogueISJ_SK_SK_NS1E_6thread17LinearCombinationISJ_Li1EffLNS1J_9ScaleType4KindE0ELNS_15FloatRoundStyleE2ESJ_EENS1_15EpilogueDefaultEEEEEvvEEEEvNT_6ParamsE --------------------------
	.section	.nv.info._ZN7cutlass13device_kernelINS_4gemm6kernel13GemmUniversalIN4cute5tupleIJiiiiEEENS1_10collective13CollectiveMmaINS1_37MainloopSm90TmaGmmaWarpSpecializedFP8ILi3ENS5_IJNS4_1CILi2EEENSA_ILi1EEESC_EEENS1_35KernelTmaWarpSpecializedCooperativeEEENS5_IJNSA_ILi128EEENSA_ILi384EEESG_EEENS_12float_e4m3_tENS5_IJlSC_lEEESJ_SK_NS4_8TiledMMAINS4_8MMA_AtomIJNS4_4SM904GMMA31MMA_64x192x32_F32E4M3E4M3_SS_TNILNSO_7ScaleInE1ELSQ_1EEEEEENS4_6LayoutISD_NS5_IJSC_NSA_ILi0EEESU_EEEEENS5_IJNS4_10UnderscoreESX_SX_EEEEENS4_13SM90_TMA_LOADENS4_14ComposedLayoutINS4_7SwizzleILi3ELi4ELi3EEENS4_18smem_ptr_flag_bitsILi8EEENST_INS5_IJNSA_ILi8EEESG_EEENS5_IJSG_SC_EEEEEEEvNS4_8identityENS4_23SM90_TMA_LOAD_MULTICASTES1A_vS1B_EENS_8epilogue10collective6detail29Sm90TmaWarpSpecializedAdapterINS1F_15DefaultEpilogueISJ_SK_SK_NS1E_6thread17LinearCombinationISJ_Li1EffLNS1J_9ScaleType4KindE0ELNS_15FloatRoundStyleE2ESJ_EENS1_15EpilogueDefaultEEEEEvvEEEEvNT_6ParamsE,"",@"SHT_CUDA_INFO"
	.sectionflags	@""
	.align	4


	//----- nvinfo : EIATTR_CUDA_API_VERSION
	.align		4
        /*0000*/ 	.byte	0x04, 0x37
        /*0002*/ 	.short	(.L_18 - .L_17)
.L_17:
        /*0004*/ 	.word	0x00000082


	//----- nvinfo : EIATTR_KPARAM_INFO
	.align		4
.L_18:
        /*0008*/ 	.byte	0x04, 0x17
        /*000a*/ 	.short	(.L_20 - .L_19)
.L_19:
        /*000c*/ 	.word	0x00000000
        /*0010*/ 	.short	0x0000
        /*0012*/ 	.short	0x0070
        /*0014*/ 	.byte	0x00, 0xf0, 0x01, 0x10


	//----- nvinfo : EIATTR_SPARSE_MMA_MASK
	.align		4
.L_20:
        /*0018*/ 	.byte	0x03, 0x50
        /*001a*/ 	.short	0x0000


	//----- nvinfo : EIATTR_MAXREG_COUNT
	.align		4
        /*001c*/ 	.byte	0x03, 0x1b
        /*001e*/ 	.short	0x00a8


	//----- nvinfo : EIATTR_NUM_BARRIERS
	.align		4
        /*0020*/ 	.byte	0x02, 0x4c
        /*0022*/ 	.byte	0x01
	.zero		1


	//----- nvinfo : EIATTR_ANNOTATIONS
	.align		4
        /*0024*/ 	.byte	0x04, 0x55
        /*0026*/ 	.short	(.L_22 - .L_21)


	//   ....[0]....
.L_21:
        /*0028*/ 	.word	0x00000001
        /*002c*/ 	.byte	0x10, 0x07, 0x00, 0x00, 0x01, 0x00, 0x00, 0x00, 0xe0, 0x07, 0x00, 0x00, 0x01, 0x00, 0x00, 0x00
        /* <DEDUP_REMOVED lines=771> */
        /*306c*/ 	.byte	0x60, 0xa7, 0x01, 0x00


	//----- nvinfo : EIATTR_MERCURY_ISA_VERSION
	.align		4
.L_22:
        /*3070*/ 	.byte	0x03, 0x5f
        /*3072*/ 	.short	0x0101


	//----- nvinfo : EIATTR_INT_WARP_WIDE_INSTR_OFFSETS
	.align		4
        /*3074*/ 	.byte	0x04, 0x31
        /*3076*/ 	.short	(.L_24 - .L_23)


	//   ....[0]....
.L_23:
        /*3078*/ 	.word	0x00000530


	//   ....[1]....
        /*307c*/ 	.word	0x00000550


	//   ....[2]....
        /*3080*/ 	.word	0x000006b0


	//----- nvinfo : EIATTR_COOP_GROUP_MASK_REGIDS
	.align		4
.L_24:
        /*3084*/ 	.byte	0x04, 0x29
        /*3086*/ 	.short	(.L_26 - .L_25)


	//   ....[0]....
.L_25:
        /*3088*/ 	.word	0xffffffff


	//   ....[1]....
        /*308c*/ 	.word	0xffffffff


	//   ....[2]....
        /*3090*/ 	.word	0xffffffff


	//   ....[3]....
        /*3094*/ 	.word	0xffffffff


	//   ....[4]....
        /*3098*/ 	.word	0xffffffff


	//   ....[5]....
        /*309c*/ 	.word	0xffffffff


	//----- nvinfo : EIATTR_COOP_GROUP_INSTR_OFFSETS
	.align		4
.L_26:
        /*30a0*/ 	.byte	0x04, 0x28
        /*30a2*/ 	.short	(.L_28 - .L_27)


	//   ....[0]....
.L_27:
        /*30a4*/ 	.word	0x00000070


	//   ....[1]....
        /*30a8*/ 	.word	0x00000080


	//   ....[2]....
        /*30ac*/ 	.word	0x000001a0


	//   ....[3]....
        /*30b0*/ 	.word	0x000003a0


	//   ....[4]....
        /*30b4*/ 	.word	0x00000820


	//   ....[5]....
        /*30b8*/ 	.word	0x000021b0


	//----- nvinfo : EIATTR_REG_RECONFIG
	.align		4
.L_28:
        /*30bc*/ 	.byte	0x01, 0x54
	.zero		2


	//----- nvinfo : EIATTR_MBARRIER_INSTR_OFFSETS
	.align		4
        /*30c0*/ 	.byte	0x04, 0x39
        /*30c2*/ 	.short	(.L_30 - .L_29)


	//   ....[0]....
.L_29:
        /*30c4*/ 	.word	0x00000320
        /*30c8*/ 	.word	0x000000ff
        /*30cc*/ 	.word	0x00000000
        /*30d0*/ 	.short	0x0100
        /*30d2*/ 	.byte	0x09
	.zero		1


	//   ....[1]....
        /*30d4*/ 	.word	0x00000330
        /*30d8*/ 	.word	0x000000ff
        /*30dc*/ 	.word	0x00000018
        /*30e0*/ 	.short	0x0100
        /*30e2*/ 	.byte	0x09
	.zero		1


	//   ....[2]....
        /*30e4*/ 	.word	0x00000340
        /*30e8*/ 	.word	0x000000ff
        /*30ec*/ 	.word	0x00000008
        /*30f0*/ 	.short	0x0100
        /*30f2*/ 	.byte	0x09
	.zero		1


	//   ....[3]....
        /*30f4*/ 	.word	0x00000350
        /*30f8*/ 	.word	0x000000ff
        /*30fc*/ 	.word	0x00000020
        /*3100*/ 	.short	0x0100
        /*3102*/ 	.byte	0x09
	.zero		1


	//   ....[4]....
        /*3104*/ 	.word	0x00000360
        /*3108*/ 	.word	0x000000ff
        /*310c*/ 	.word	0x00000010
        /*3110*/ 	.short	0x0100
        /*3112*/ 	.byte	0x09
	.zero		1


	//   ....[5]....
        /*3114*/ 	.word	0x00000370
        /*3118*/ 	.word	0x000000ff
        /*311c*/ 	.word	0x00000028
        /*3120*/ 	.short	0x0100
        /*3122*/ 	.byte	0x09
	.zero		1


	//   ....[6]....
        /*3124*/ 	.word	0x00000740
        /*3128*/ 	.word	0x000000ff
        /*312c*/ 	.word	0x00000040
        /*3130*/ 	.short	0x0100
        /*3132*/ 	.byte	0x06
	.zero		1


	//   ....[7]....
        /*3134*/ 	.word	0x000007c0
        /*3138*/ 	.word	0x000000ff
        /*313c*/ 	.word	0x00000048
        /*3140*/ 	.short	0x0100
        /*3142*/ 	.byte	0x06
	.zero		1


	//   ....[8]....
        /*3144*/ 	.word	0x000025b0
        /*3148*/ 	.word	0x000000ff
        /*314c*/ 	.word	0x00000000
        /*3150*/ 	.short	0x010a
        /*3152*/ 	.byte	0x06
	.zero		1


	//   ....[9]....
        /*3154*/ 	.word	0x000025f0
        /*3158*/ 	.word	0x000000ff
        /*315c*/ 	.word	0x00000000
        /*3160*/ 	.short	0x010a
        /*3162*/ 	.byte	0x06
	.zero		1


	//   ....[10]....
        /*3164*/ 	.word	0x00004b60
        /*3168*/ 	.word	0x000000ff
        /*316c*/ 	.word	0x00000000
        /*3170*/ 	.short	0x010a
        /*3172*/ 	.byte	0x10
	.zero		1


	//   ....[11]....
        /*3174*/ 	.word	0x00004ba0
        /*3178*/ 	.word	0x000000ff
        /*317c*/ 	.word	0x00000000
        /*3180*/ 	.short	0x010a
        /*3182*/ 	.byte	0x10
	.zero		1


	//   ....[12]....
        /*3184*/ 	.word	0x000071b0
        /*3188*/ 	.word	0x000000e5
        /*318c*/ 	.word	0x00000000
        /*3190*/ 	.short	0x0101
        /*3192*/ 	.byte	0x3f
	.zero		1


	//   ....[13]....
        /*3194*/ 	.word	0x00009830
        /*3198*/ 	.word	0x00000018
        /*319c*/ 	.word	0x00000000
        /*31a0*/ 	.short	0x0101
        /*31a2*/ 	.byte	0x3f
	.zero		1


	//   ....[14]....
        /*31a4*/ 	.word	0x00019a10
        /*31a8*/ 	.word	0x0000000f
        /*31ac*/ 	.word	0x00000018
        /*31b0*/ 	.short	0x010a
        /*31b2*/ 	.byte	0x3f
	.zero		1


	//   ....[15]....
        /*31b4*/ 	.word	0x00019db0
        /*31b8*/ 	.word	0x00000004
        /*31bc*/ 	.word	0x00000048
        /*31c0*/ 	.short	0x0101
        /*31c2*/ 	.byte	0x3f
	.zero		1


	//   ....[16]....
        /*31c4*/ 	.word	0x0001a540
        /*31c8*/ 	.word	0x00000007
        /*31cc*/ 	.word	0x00000000
        /*31d0*/ 	.short	0x010a
        /*31d2*/ 	.byte	0x3f
	.zero		1


	//   ....[17]....
        /*31d4*/ 	.word	0x0001a5c0
        /*31d8*/ 	.word	0x00000009
        /*31dc*/ 	.word	0x00000000
        /*31e0*/ 	.short	0x010a
        /*31e2*/ 	.byte	0x3f
	.zero		1


	//   ....[18]....
        /*31e4*/ 	.word	0x0001a650
        /*31e8*/ 	.word	0x00000003
        /*31ec*/ 	.word	0x00000000
        /*31f0*/ 	.short	0x010a
        /*31f2*/ 	.byte	0x3f
	.zero		1


	//   ....[19]....
        /*31f4*/ 	.word	0x0001a6c0
        /*31f8*/ 	.word	0x00000003
        /*31fc*/ 	.word	0x00000000
        /*3200*/ 	.short	0x010a
        /*3202*/ 	.byte	0x3f
	.zero		1


	//   ....[20]....
        /*3204*/ 	.word	0x0001a730
        /*3208*/ 	.word	0x00000000
        /*320c*/ 	.word	0x00000000
        /*3210*/ 	.short	0x010a
        /*3212*/ 	.byte	0x3f
	.zero		1


	//   ....[21]....
        /*3214*/ 	.word	0x0001a810
        /*3218*/ 	.word	0x0000000f
        /*321c*/ 	.word	0x00000018
        /*3220*/ 	.short	0x010a
        /*3222*/ 	.byte	0x3f
	.zero		1


	//   ....[22]....
        /*3224*/ 	.word	0x0001a8e0
        /*3228*/ 	.word	0x00000007
        /*322c*/ 	.word	0x00000000
        /*3230*/ 	.short	0x010a
        /*3232*/ 	.byte	0x3f
	.zero		1


	//   ....[23]....
        /*3234*/ 	.word	0x0001a930
        /*3238*/ 	.word	0x00000009
        /*323c*/ 	.word	0x00000000
        /*3240*/ 	.short	0x010a
        /*3242*/ 	.byte	0x3f
	.zero		1


	//----- nvinfo : EIATTR_NUM_MBARRIERS
	.align		4
.L_30:
        /*3244*/ 	.byte	0x03, 0x38
        /*3246*/ 	.short	0x0008


	//----- nvinfo : EIATTR_EXIT_INSTR_OFFSETS
	.align		4
        /*3248*/ 	.byte	0x04, 0x1c
        /*324a*/ 	.short	(.L_32 - .L_31)


	//   ....[0]....
.L_31:
        /*324c*/ 	.word	0x000009b0


	//   ....[1]....
        /*3250*/ 	.word	0x00001250


	//   ....[2]....
        /*3254*/ 	.word	0x00019100


	//   ....[3]....
        /*3258*/ 	.word	0x000196a0


	//   ....[4]....
        /*325c*/ 	.word	0x0001a6a0


	//----- nvinfo : EIATTR_MAX_THREADS
	.align		4
.L_32:
        /*3260*/ 	.byte	0x04, 0x05
        /*3262*/ 	.short	(.L_34 - .L_33)
.L_33:
        /*3264*/ 	.word	0x00000180
        /*3268*/ 	.word	0x00000001
        /*326c*/ 	.word	0x00000001


	//----- nvinfo : EIATTR_CRS_STACK_SIZE
	.align		4
.L_34:
        /*3270*/ 	.byte	0x04, 0x1e
        /*3272*/ 	.short	(.L_36 - .L_35)
.L_35:
        /*3274*/ 	.word	0x00000000


	//----- nvinfo : EIATTR_CBANK_PARAM_SIZE
	.align		4
.L_36:
        /*3278*/ 	.byte	0x03, 0x19
        /*327a*/ 	.short	0x0470


	//----- nvinfo : EIATTR_PARAM_CBANK
	.align		4
        /*327c*/ 	.byte	0x04, 0x0a
        /*327e*/ 	.short	(.L_38 - .L_37)
	.align		4
.L_37:
        /*3280*/ 	.word	index@(.nv.constant0._ZN7cutlass13device_kernelINS_4gemm6kernel13GemmUniversalIN4cute5tupleIJiiiiEEENS1_10collective13CollectiveMmaINS1_37MainloopSm90TmaGmmaWarpSpecializedFP8ILi3ENS5_IJNS4_1CILi2EEENSA_ILi1EEESC_EEENS1_35KernelTmaWarpSpecializedCooperativeEEENS5_IJNSA_ILi128EEENSA_ILi384EEESG_EEENS_12float_e4m3_tENS5_IJlSC_lEEESJ_SK_NS4_8TiledMMAINS4_8MMA_AtomIJNS4_4SM904GMMA31MMA_64x192x32_F32E4M3E4M3_SS_TNILNSO_7ScaleInE1ELSQ_1EEEEEENS4_6LayoutISD_NS5_IJSC_NSA_ILi0EEESU_EEEEENS5_IJNS4_10UnderscoreESX_SX_EEEEENS4_13SM90_TMA_LOADENS4_14ComposedLayoutINS4_7SwizzleILi3ELi4ELi3EEENS4_18smem_ptr_flag_bitsILi8EEENST_INS5_IJNSA_ILi8EEESG_EEENS5_IJSG_SC_EEEEEEEvNS4_8identityENS4_23SM90_TMA_LOAD_MULTICASTES1A_vS1B_EENS_8epilogue10collective6detail29Sm90TmaWarpSpecializedAdapterINS1F_15DefaultEpilogueISJ_SK_SK_NS1E_6thread17LinearCombinationISJ_Li1EffLNS1J_9ScaleType4KindE0ELNS_15FloatRoundStyleE2ESJ_EENS1_15EpilogueDefaultEEEEEvvEEEEvNT_6ParamsE)
        /*3284*/ 	.short	0x0210
        /*3286*/ 	.short	0x0470


	//----- nvinfo : EIATTR_SW_WAR
	.align		4
.L_38:
        /*3288*/ 	.byte	0x04, 0x36
        /*328a*/ 	.short	(.L_40 - .L_39)
.L_39:
        /*328c*/ 	.word	0x00000008
.L_40:


//--------------------- .nv.callgraph             --------------------------
	.section	.nv.callgraph,"",@"SHT_CUDA_CALLGRAPH"
	.align	4
	.sectionentsize	8
	.align		4
        /*0000*/ 	.word	0x00000000
	.align		4
        /*0004*/ 	.word	0xffffffff
	.align		4
        /*0008*/ 	.word	0x00000000
	.align		4
        /*000c*/ 	.word	0xfffffffe
	.align		4
        /*0010*/ 	.word	0x00000000
	.align		4
        /*0014*/ 	.word	0xfffffffd
	.align		4
        /*0018*/ 	.word	0x00000000
	.align		4
        /*001c*/ 	.word	0xfffffffc


//--------------------- .nv.constant4             --------------------------
	.section	.nv.constant4,"a",@progbits
	.align	8
	.align		8
.nv.constant4:
        /*0000*/ 	.dword	_ZN39_INTERNAL_bcd51d09_4_k_cu_db29cad6_65504cuda3std3__45__cpo5beginE
	.align		8
        /*0008*/ 	.dword	_ZN39_INTERNAL_bcd51d09_4_k_cu_db29cad6_65504cuda3std3__45__cpo3endE
	.align		8
        /*0010*/ 	.dword	_ZN39_INTERNAL_bcd51d09_4_k_cu_db29cad6_65504cuda3std3__45__cpo6cbeginE
	.align		8
        /*0018*/ 	.dword	_ZN39_INTERNAL_bcd51d09_4_k_cu_db29cad6_65504cuda3std3__45__cpo4cendE
	.align		8
        /*0020*/ 	.dword	_ZN39_INTERNAL_bcd51d09_4_k_cu_db29cad6_65504cuda3std3__441_GLOBAL__N__bcd51d09_4_k_cu_db29cad6_65506ignoreE
	.align		8
        /*0028*/ 	.dword	_ZN39_INTERNAL_bcd51d09_4_k_cu_db29cad6_65504cuda3std3__419piecewise_constructE
	.align		8
        /*0030*/ 	.dword	_ZN39_INTERNAL_bcd51d09_4_k_cu_db29cad6_65504cuda3std3__48in_placeE
	.align		8
        /*0038*/ 	.dword	_ZN39_INTERNAL_bcd51d09_4_k_cu_db29cad6_65504cuda3std6ranges3__45__cpo4swapE
	.align		8
        /*0040*/ 	.dword	_ZN39_INTERNAL_bcd51d09_4_k_cu_db29cad6_65504cuda3std6ranges3__45__cpo9iter_moveE
	.align		8
        /*0048*/ 	.dword	_ZN39_INTERNAL_bcd51d09_4_k_cu_db29cad6_65504cute7productE
	.align		8
        /*0050*/ 	.dword	_ZN39_INTERNAL_bcd51d09_4_k_cu_db29cad6_65504cute1_E


//--------------------- .text._ZN7cutlass13device_kernelINS_4gemm6kernel13GemmUniversalIN4cute5tupleIJiiiiEEENS1_10collective13CollectiveMmaINS1_37MainloopSm90TmaGmmaWarpSpecializedFP8ILi3ENS5_IJNS4_1CILi2EEENSA_ILi1EEESC_EEENS1_35KernelTmaWarpSpecializedCooperativeEEENS5_IJNSA_ILi128EEENSA_ILi384EEESG_EEENS_12float_e4m3_tENS5_IJlSC_lEEESJ_SK_NS4_8TiledMMAINS4_8MMA_AtomIJNS4_4SM904GMMA31MMA_64x192x32_F32E4M3E4M3_SS_TNILNSO_7ScaleInE1ELSQ_1EEEEEENS4_6LayoutISD_NS5_IJSC_NSA_ILi0EEESU_EEEEENS5_IJNS4_10UnderscoreESX_SX_EEEEENS4_13SM90_TMA_LOADENS4_14ComposedLayoutINS4_7SwizzleILi3ELi4ELi3EEENS4_18smem_ptr_flag_bitsILi8EEENST_INS5_IJNSA_ILi8EEESG_EEENS5_IJSG_SC_EEEEEEEvNS4_8identityENS4_23SM90_TMA_LOAD_MULTICASTES1A_vS1B_EENS_8epilogue10collective6detail29Sm90TmaWarpSpecializedAdapterINS1F_15DefaultEpilogueISJ_SK_SK_NS1E_6thread17LinearCombinationISJ_Li1EffLNS1J_9ScaleType4KindE0ELNS_15FloatRoundStyleE2ESJ_EENS1_15EpilogueDefaultEEEEEvvEEEEvNT_6ParamsE --------------------------
	.section	.text._ZN7cutlass13device_kernelINS_4gemm6kernel13GemmUniversalIN4cute5tupleIJiiiiEEENS1_10collective13CollectiveMmaINS1_37MainloopSm90TmaGmmaWarpSpecializedFP8ILi3ENS5_IJNS4_1CILi2EEENSA_ILi1EEESC_EEENS1_35KernelTmaWarpSpecializedCooperativeEEENS5_IJNSA_ILi128EEENSA_ILi384EEESG_EEENS_12float_e4m3_tENS5_IJlSC_lEEESJ_SK_NS4_8TiledMMAINS4_8MMA_AtomIJNS4_4SM904GMMA31MMA_64x192x32_F32E4M3E4M3_SS_TNILNSO_7ScaleInE1ELSQ_1EEEEEENS4_6LayoutISD_NS5_IJSC_NSA_ILi0EEESU_EEEEENS5_IJNS4_10UnderscoreESX_SX_EEEEENS4_13SM90_TMA_LOADENS4_14ComposedLayoutINS4_7SwizzleILi3ELi4ELi3EEENS4_18smem_ptr_flag_bitsILi8EEENST_INS5_IJNSA_ILi8EEESG_EEENS5_IJSG_SC_EEEEEEEvNS4_8identityENS4_23SM90_TMA_LOAD_MULTICASTES1A_vS1B_EENS_8epilogue10collective6detail29Sm90TmaWarpSpecializedAdapterINS1F_15DefaultEpilogueISJ_SK_SK_NS1E_6thread17LinearCombinationISJ_Li1EffLNS1J_9ScaleType4KindE0ELNS_15FloatRoundStyleE2ESJ_EENS1_15EpilogueDefaultEEEEEvvEEEEvNT_6ParamsE,"ax",@progbits
	.align	128
.text._ZN7cutlass13device_kernelINS_4gemm6kernel13GemmUniversalIN4cute5tupleIJiiiiEEENS1_10collective13CollectiveMmaINS1_37MainloopSm90TmaGmmaWarpSpecializedFP8ILi3ENS5_IJNS4_1CILi2EEENSA_ILi1EEESC_EEENS1_35KernelTmaWarpSpecializedCooperativeEEENS5_IJNSA_ILi128EEENSA_ILi384EEESG_EEENS_12float_e4m3_tENS5_IJlSC_lEEESJ_SK_NS4_8TiledMMAINS4_8MMA_AtomIJNS4_4SM904GMMA31MMA_64x192x32_F32E4M3E4M3_SS_TNILNSO_7ScaleInE1ELSQ_1EEEEEENS4_6LayoutISD_NS5_IJSC_NSA_ILi0EEESU_EEEEENS5_IJNS4_10UnderscoreESX_SX_EEEEENS4_13SM90_TMA_LOADENS4_14ComposedLayoutINS4_7SwizzleILi3ELi4ELi3EEENS4_18smem_ptr_flag_bitsILi8EEENST_INS5_IJNSA_ILi8EEESG_EEENS5_IJSG_SC_EEEEEEEvNS4_8identityENS4_23SM90_TMA_LOAD_MULTICASTES1A_vS1B_EENS_8epilogue10collective6detail29Sm90TmaWarpSpecializedAdapterINS1F_15DefaultEpilogueISJ_SK_SK_NS1E_6thread17LinearCombinationISJ_Li1EffLNS1J_9ScaleType4KindE0ELNS_15FloatRoundStyleE2ESJ_EENS1_15EpilogueDefaultEEEEEvvEEEEvNT_6ParamsE:
        .type           _ZN7cutlass13device_kernelINS_4gemm6kernel13GemmUniversalIN4cute5tupleIJiiiiEEENS1_10collective13CollectiveMmaINS1_37MainloopSm90TmaGmmaWarpSpecializedFP8ILi3ENS5_IJNS4_1CILi2EEENSA_ILi1EEESC_EEENS1_35KernelTmaWarpSpecializedCooperativeEEENS5_IJNSA_ILi128EEENSA_ILi384EEESG_EEENS_12float_e4m3_tENS5_IJlSC_lEEESJ_SK_NS4_8TiledMMAINS4_8MMA_AtomIJNS4_4SM904GMMA31MMA_64x192x32_F32E4M3E4M3_SS_TNILNSO_7ScaleInE1ELSQ_1EEEEEENS4_6LayoutISD_NS5_IJSC_NSA_ILi0EEESU_EEEEENS5_IJNS4_10UnderscoreESX_SX_EEEEENS4_13SM90_TMA_LOADENS4_14ComposedLayoutINS4_7SwizzleILi3ELi4ELi3EEENS4_18smem_ptr_flag_bitsILi8EEENST_INS5_IJNSA_ILi8EEESG_EEENS5_IJSG_SC_EEEEEEEvNS4_8identityENS4_23SM90_TMA_LOAD_MULTICASTES1A_vS1B_EENS_8epilogue10collective6detail29Sm90TmaWarpSpecializedAdapterINS1F_15DefaultEpilogueISJ_SK_SK_NS1E_6thread17LinearCombinationISJ_Li1EffLNS1J_9ScaleType4KindE0ELNS_15FloatRoundStyleE2ESJ_EENS1_15EpilogueDefaultEEEEEvvEEEEvNT_6ParamsE,@function
        .size           _ZN7cutlass13device_kernelINS_4gemm6kernel13GemmUniversalIN4cute5tupleIJiiiiEEENS1_10collective13CollectiveMmaINS1_37MainloopSm90TmaGmmaWarpSpecializedFP8ILi3ENS5_IJNS4_1CILi2EEENSA_ILi1EEESC_EEENS1_35KernelTmaWarpSpecializedCooperativeEEENS5_IJNSA_ILi128EEENSA_ILi384EEESG_EEENS_12float_e4m3_tENS5_IJlSC_lEEESJ_SK_NS4_8TiledMMAINS4_8MMA_AtomIJNS4_4SM904GMMA31MMA_64x192x32_F32E4M3E4M3_SS_TNILNSO_7ScaleInE1ELSQ_1EEEEEENS4_6LayoutISD_NS5_IJSC_NSA_ILi0EEESU_EEEEENS5_IJNS4_10UnderscoreESX_SX_EEEEENS4_13SM90_TMA_LOADENS4_14ComposedLayoutINS4_7SwizzleILi3ELi4ELi3EEENS4_18smem_ptr_flag_bitsILi8EEENST_INS5_IJNSA_ILi8EEESG_EEENS5_IJSG_SC_EEEEEEEvNS4_8identityENS4_23SM90_TMA_LOAD_MULTICASTES1A_vS1B_EENS_8epilogue10collective6detail29Sm90TmaWarpSpecializedAdapterINS1F_15DefaultEpilogueISJ_SK_SK_NS1E_6thread17LinearCombinationISJ_Li1EffLNS1J_9ScaleType4KindE0ELNS_15FloatRoundStyleE2ESJ_EENS1_15EpilogueDefaultEEEEEvvEEEEvNT_6ParamsE,(.L_x_460 - _ZN7cutlass13device_kernelINS_4gemm6kernel13GemmUniversalIN4cute5tupleIJiiiiEEENS1_10collective13CollectiveMmaINS1_37MainloopSm90TmaGmmaWarpSpecializedFP8ILi3ENS5_IJNS4_1CILi2EEENSA_ILi1EEESC_EEENS1_35KernelTmaWarpSpecializedCooperativeEEENS5_IJNSA_ILi128EEENSA_ILi384EEESG_EEENS_12float_e4m3_tENS5_IJlSC_lEEESJ_SK_NS4_8TiledMMAINS4_8MMA_AtomIJNS4_4SM904GMMA31MMA_64x192x32_F32E4M3E4M3_SS_TNILNSO_7ScaleInE1ELSQ_1EEEEEENS4_6LayoutISD_NS5_IJSC_NSA_ILi0EEESU_EEEEENS5_IJNS4_10UnderscoreESX_SX_EEEEENS4_13SM90_TMA_LOADENS4_14ComposedLayoutINS4_7SwizzleILi3ELi4ELi3EEENS4_18smem_ptr_flag_bitsILi8EEENST_INS5_IJNSA_ILi8EEESG_EEENS5_IJSG_SC_EEEEEEEvNS4_8identityENS4_23SM90_TMA_LOAD_MULTICASTES1A_vS1B_EENS_8epilogue10collective6detail29Sm90TmaWarpSpecializedAdapterINS1F_15DefaultEpilogueISJ_SK_SK_NS1E_6thread17LinearCombinationISJ_Li1EffLNS1J_9ScaleType4KindE0ELNS_15FloatRoundStyleE2ESJ_EENS1_15EpilogueDefaultEEEEEvvEEEEvNT_6ParamsE)
        .other          _ZN7cutlass13device_kernelINS_4gemm6kernel13GemmUniversalIN4cute5tupleIJiiiiEEENS1_10collective13CollectiveMmaINS1_37MainloopSm90TmaGmmaWarpSpecializedFP8ILi3ENS5_IJNS4_1CILi2EEENSA_ILi1EEESC_EEENS1_35KernelTmaWarpSpecializedCooperativeEEENS5_IJNSA_ILi128EEENSA_ILi384EEESG_EEENS_12float_e4m3_tENS5_IJlSC_lEEESJ_SK_NS4_8TiledMMAINS4_8MMA_AtomIJNS4_4SM904GMMA31MMA_64x192x32_F32E4M3E4M3_SS_TNILNSO_7ScaleInE1ELSQ_1EEEEEENS4_6LayoutISD_NS5_IJSC_NSA_ILi0EEESU_EEEEENS5_IJNS4_10UnderscoreESX_SX_EEEEENS4_13SM90_TMA_LOADENS4_14ComposedLayoutINS4_7SwizzleILi3ELi4ELi3EEENS4_18smem_ptr_flag_bitsILi8EEENST_INS5_IJNSA_ILi8EEESG_EEENS5_IJSG_SC_EEEEEEEvNS4_8identityENS4_23SM90_TMA_LOAD_MULTICASTES1A_vS1B_EENS_8epilogue10collective6detail29Sm90TmaWarpSpecializedAdapterINS1F_15DefaultEpilogueISJ_SK_SK_NS1E_6thread17LinearCombinationISJ_Li1EffLNS1J_9ScaleType4KindE0ELNS_15FloatRoundStyleE2ESJ_EENS1_15EpilogueDefaultEEEEEvvEEEEvNT_6ParamsE,@"STO_CUDA_ENTRY STV_DEFAULT"
_ZN7cutlass13device_kernelINS_4gemm6kernel13GemmUniversalIN4cute5tupleIJiiiiEEENS1_10collective13CollectiveMmaINS1_37MainloopSm90TmaGmmaWarpSpecializedFP8ILi3ENS5_IJNS4_1CILi2EEENSA_ILi1EEESC_EEENS1_35KernelTmaWarpSpecializedCooperativeEEENS5_IJNSA_ILi128EEENSA_ILi384EEESG_EEENS_12float_e4m3_tENS5_IJlSC_lEEESJ_SK_NS4_8TiledMMAINS4_8MMA_AtomIJNS4_4SM904GMMA31MMA_64x192x32_F32E4M3E4M3_SS_TNILNSO_7ScaleInE1ELSQ_1EEEEEENS4_6LayoutISD_NS5_IJSC_NSA_ILi0EEESU_EEEEENS5_IJNS4_10UnderscoreESX_SX_EEEEENS4_13SM90_TMA_LOADENS4_14ComposedLayoutINS4_7SwizzleILi3ELi4ELi3EEENS4_18smem_ptr_flag_bitsILi8EEENST_INS5_IJNSA_ILi8EEESG_EEENS5_IJSG_SC_EEEEEEEvNS4_8identityENS4_23SM90_TMA_LOAD_MULTICASTES1A_vS1B_EENS_8epilogue10collective6detail29Sm90TmaWarpSpecializedAdapterINS1F_15DefaultEpilogueISJ_SK_SK_NS1E_6thread17LinearCombinationISJ_Li1EffLNS1J_9ScaleType4KindE0ELNS_15FloatRoundStyleE2ESJ_EENS1_15EpilogueDefaultEEEEEvvEEEEvNT_6ParamsE:
[----:B------:R-:W0:Y:S02]  /*0000*/  LDC R1, c[0x0][0x28] ;  /* 0x00000a00ff017b82 */ /* 0x000e240000000800 */
[----:B0-----:R-:W-:Y:S01]  /*0010*/  VIADD R1, R1, 0xfffffcf8 ;  /* 0xfffffcf801017836 */ /* 0x001fe20000000000 */
[----:B------:R-:W0:Y:S01]  /*0020*/  S2R R4, SR_TID.X ;  /* 0x0000000000047919 */ /* 0x000e220000002100 */
[----:B------:R-:W-:Y:S01]  /*0030*/  ELECT P0, URZ, PT ;  /* 0x00000000003f782f */ /* 0x000fe20003800000 */
[----:B------:R-:W-:Y:S01]  /*0040*/  BSSY B0, `(.L_x_0) ;  /* 0x0000015000007945 */ /* 0x000fe20003800000 */
[--C-:B0-----:R-:W-:Y:S02]  /*0050*/  SHF.R.U32.HI R0, RZ, 0x5, R4.reuse ;  /* 0x00000005ff007819 */ /* 0x101fe40000011604 */
[----:B------:R-:W-:-:S03]  /*0060*/  SHF.R.U32.HI R2, RZ, 0x7, R4 ;  /* 0x00000007ff027819 */ /* 0x000fc60000011604 */
[----:B------:R-:W0:Y:S04]  /*0070*/  SHFL.IDX PT, R3, R0, RZ, 0x1f ;  /* 0x00001fff00037589 */ /* 0x000e2800000e0000 */
[----:B------:R-:W1:Y:S01]  /*0080*/  SHFL.IDX PT, R2, R2, RZ, 0x1f ;  /* 0x00001fff02027589 */ /* 0x000e6200000e0000 */
[----:B0-----:R-:W-:Y:S02]  /*0090*/  R2UR UR4, R3 ;  /* 0x00000000030472ca */ /* 0x001fe400000e0000 */
[----:B-1----:R-:W-:-:S11]  /*00a0*/  R2UR UR6, R2 ;  /* 0x00000000020672ca */ /* 0x002fd600000e0000 */
[----:B------:R-:W-:Y:S02]  /*00b0*/  USHF.R.S32.HI UR5, URZ, 0x1f, UR4 ;  /* 0x0000001f3f057899 */ /* 0x000fe40008011404 */
[----:B------:R-:W-:Y:S02]  /*00c0*/  ISETP.NE.OR P0, PT, RZ, UR4, !P0 ;  /* 0x00000004ff007c0c */ /* 0x000fe4000c705670 */
[----:B------:R-:W-:-:S04]  /*00d0*/  ULEA.HI UR5, UR5, UR4, URZ, 0x2 ;  /* 0x0000000405057291 */ /* 0x000fc8000f8f103f */
[----:B------:R-:W-:-:S04]  /*00e0*/  ULOP3.LUT UR5, UR5, 0xfffffffc, URZ, 0xc0, !UPT ;  /* 0xfffffffc05057892 */ /* 0x000fc8000f8ec03f */
[----:B------:R-:W-:-:S03]  /*00f0*/  UIADD3 UR8, UR4, -UR5, URZ ;  /* 0x8000000504087290 */ /* 0x000fc6000fffe03f */
[----:B------:R-:W-:Y:S09]  /*0100*/  @P0 BRA `(.L_x_1) ;  /* 0x0000000000200947 */ /* 0x000ff20003800000 */
[----:B------:R-:W-:Y:S02]  /*0110*/  ULDC.64 UR4, c[0x0][0x198] ;  /* 0x0000660000047ab9 */ /* 0x000fe40000000a00 */
[----:B------:R-:W-:Y:S02]  /*0120*/  UIADD3 UR10, UP0, UR4, 0xf0, URZ ;  /* 0x000000f0040a7890 */ /* 0x000fe4000ff1e03f */
[----:B------:R-:W-:Y:S02]  /*0130*/  UIADD3 UR4, UP1, UR4, 0x1f0, URZ ;  /* 0x000001f004047890 */ /* 0x000fe4000ff3e03f */
[----:B------:R-:W-:Y:S02]  /*0140*/  UIADD3.X UR11, URZ, UR5, URZ, UP0, !UPT ;  /* 0x000000053f0b7290 */ /* 0x000fe400087fe43f */
[----:B------:R-:W-:-:S07]  /*0150*/  UIADD3.X UR5, URZ, UR5, URZ, UP1, !UPT ;  /* 0x000000053f057290 */ /* 0x000fce0008ffe43f */
[----:B------:R0:W-:Y:S02]  /*0160*/  UTMACCTL.PF [UR10] ;  /* 0x000000000a0079b9 */ /* 0x0001e40008040000 */
[----:B------:R0:W-:Y:S02]  /*0170*/  UTMACCTL.PF [UR4] ;  /* 0x00000000040079b9 */ /* 0x0001e40008040000 */
[----:B0-----:R-:W-:Y:S01]  /*0180*/  NOP ;  /* 0x0000000000007918 */ /* 0x001fe20000000000 */
.L_x_1:
[----:B------:R-:W-:Y:S05]  /*0190*/  BSYNC B0 ;  /* 0x0000000000007941 */ /* 0x000fea0003800000 */
.L_x_0:
[----:B------:R-:W0:Y:S01]  /*01a0*/  SHFL.IDX PT, R3, R0, RZ, 0x1f ;  /* 0x00001fff00037589 */ /* 0x000e2200000e0000 */
[----:B------:R-:W-:Y:S01]  /*01b0*/  UISETP.NE.AND UP0, UPT, UR8, 0x3, UPT ;  /* 0x000000030800788c */ /* 0x000fe2000bf05270 */
[----:B------:R-:W-:Y:S01]  /*01c0*/  ISETP.NE.AND P1, PT, RZ, UR6, PT ;  /* 0x00000006ff007c0c */ /* 0x000fe2000bf25270 */
[----:B------:R-:W-:Y:S02]  /*01d0*/  UIADD3 UR10, UR6, -0x1, URZ ;  /* 0xffffffff060a7890 */ /* 0x000fe4000fffe03f */
[----:B------:R-:W-:Y:S02]  /*01e0*/  UISETP.EQ.OR UP0, UPT, UR8, URZ, !UP0 ;  /* 0x0000003f0800728c */ /* 0x000fe4000c702670 */
[----:B------:R-:W-:Y:S02]  /*01f0*/  UISETP.GE.U32.AND UP1, UPT, UR10, 0x2, UPT ;  /* 0x000000020a00788c */ /* 0x000fe4000bf26070 */
[----:B------:R-:W-:-:S04]  /*0200*/  UISETP.EQ.AND UP0, UPT, UR6, URZ, UP0 ;  /* 0x0000003f0600728c */ /* 0x000fc80008702270 */
[----:B------:R-:W-:-:S04]  /*0210*/  USEL UR13, URZ, 0x1, !UP0 ;  /* 0x000000013f0d7887 */ /* 0x000fc8000c000000 */
[----:B------:R-:W-:Y:S01]  /*0220*/  USEL UR13, UR13, 0x2, UP1 ;  /* 0x000000020d0d7887 */ /* 0x000fe20008800000 */
[----:B0-----:R-:W-:-:S13]  /*0230*/  ISETP.NE.AND P0, PT, R3, RZ, PT ;  /* 0x000000ff0300720c */ /* 0x001fda0003f05270 */
[----:B------:R-:W-:Y:S05]  /*0240*/  @P0 BRA `(.L_x_2) ;  /* 0x0000000000500947 */ /* 0x000fea0003800000 */
[----:B------:R-:W0:Y:S01]  /*0250*/  S2UR UR9, SR_CgaCtaId ;  /* 0x00000000000979c3 */ /* 0x000e220000008800 */
[----:B------:R-:W-:Y:S01]  /*0260*/  UMOV UR4, 0x400 ;  /* 0x0000040000047882 */ /* 0x000fe20000000000 */
[----:B------:R-:W-:Y:S01]  /*0270*/  UMOV UR5, 0x1 ;  /* 0x0000000100057882 */ /* 0x000fe20000000000 */
[----:B------:R-:W-:Y:S01]  /*0280*/  UMOV UR6, 0x4 ;  /* 0x0000000400067882 */ /* 0x000fe20000000000 */
[----:B------:R-:W-:Y:S01]  /*0290*/  ELECT P0, URZ, PT ;  /* 0x00000000003f782f */ /* 0x000fe20003800000 */
[----:B------:R-:W-:-:S04]  /*02a0*/  UIADD3 UR6, -UR6, 0x100000, URZ ;  /* 0x0010000006067890 */ /* 0x000fc8000fffe13f */
[----:B------:R-:W-:Y:S02]  /*02b0*/  USHF.L.U32 UR7, UR6, 0xb, URZ ;  /* 0x0000000b06077899 */ /* 0x000fe4000800063f */
[----:B------:R-:W-:Y:S02]  /*02c0*/  USHF.L.U32 UR6, UR6, 0x1, URZ ;  /* 0x0000000106067899 */ /* 0x000fe4000800063f */
[----:B0-----:R-:W-:Y:S02]  /*02d0*/  ULEA UR9, UR9, UR4, 0x18 ;  /* 0x0000000409097291 */ /* 0x001fe4000f8ec03f */
[----:B------:R-:W-:-:S04]  /*02e0*/  UIADD3 UR4, -UR5, 0x100000, URZ ;  /* 0x0010000005047890 */ /* 0x000fc8000fffe13f */
[----:B------:R-:W-:Y:S02]  /*02f0*/  USHF.L.U32 UR5, UR4, 0xb, URZ ;  /* 0x0000000b04057899 */ /* 0x000fe4000800063f */
[----:B------:R-:W-:Y:S01]  /*0300*/  USHF.L.U32 UR4, UR4, 0x1, URZ ;  /* 0x0000000104047899 */ /* 0x000fe2000800063f */
[----:B------:R-:W0:Y:S11]  /*0310*/  FENCE.VIEW.ASYNC.S ;  /* 0x00000000000073c6 */ /* 0x000e360000000000 */
[----:B0-----:R0:W1:Y:S01]  /*0320*/  SYNCS.EXCH.64 URZ, [UR9], UR4 ;  /* 0x00000004093f75b2 */ /* 0x0010620008000100 */
[----:B------:R0:W2:Y:S01]  /*0330*/  SYNCS.EXCH.64 URZ, [UR9+0x18], UR6 ;  /* 0x00001806093f75b2 */ /* 0x0000a20008000100 */
[----:B------:R0:W3:Y:S01]  /*0340*/  SYNCS.EXCH.64 URZ, [UR9+0x8], UR4 ;  /* 0x00000804093f75b2 */ /* 0x0000e20008000100 */
[----:B------:R0:W4:Y:S01]  /*0350*/  SYNCS.EXCH.64 URZ, [UR9+0x20], UR6 ;  /* 0x00002006093f75b2 */ /* 0x0001220008000100 */
[----:B------:R0:W0:Y:S01]  /*0360*/  SYNCS.EXCH.64 URZ, [UR9+0x10], UR4 ;  /* 0x00001004093f75b2 */ /* 0x0000220008000100 */
[----:B------:R0:W0:Y:S01]  /*0370*/  SYNCS.EXCH.64 URZ, [UR9+0x28], UR6 ;  /* 0x00002806093f75b2 */ /* 0x0000220008000100 */
[----:B------:R-:W-:Y:S01]  /*0380*/  NOP ;  /* 0x0000000000007918 */ /* 0x000fe20000000000 */
.L_x_2:
[----:B------:R-:W-:Y:S01]  /*0390*/  SHF.R.S32.HI R2, RZ, 0x1f, R4 ;  /* 0x0000001fff027819 */ /* 0x000fe20000011404 */
[----:B------:R-:W5:Y:S01]  /*03a0*/  SHFL.IDX PT, R0, R0, RZ, 0x1f ;  /* 0x00001fff00007589 */ /* 0x000f6200000e0000 */
[----:B0-----:R-:W0:Y:S01]  /*03b0*/  S2UR UR9, SR_CTAID.X ;  /* 0x00000000000979c3 */ /* 0x001e220000002500 */
[----:B------:R-:W-:Y:S02]  /*03c0*/  ELECT P0, URZ, PT ;  /* 0x00000000003f782f */ /* 0x000fe40003800000 */
[----:B------:R-:W-:Y:S01]  /*03d0*/  LEA.HI R2, R2, R4, RZ, 0x7 ;  /* 0x0000000402027211 */ /* 0x000fe200078f38ff */
[----:B------:R-:W-:Y:S01]  /*03e0*/  ULDC UR4, c[0x0][0x150] ;  /* 0x0000540000047ab9 */ /* 0x000fe20000000800 */
[----:B------:R-:W-:Y:S01]  /*03f0*/  SHF.R.S32.HI R6, RZ, 0x1f, R3 ;  /* 0x0000001fff067819 */ /* 0x000fe20000011403 */
[----:B------:R-:W-:Y:S01]  /*0400*/  NOP ;  /* 0x0000000000007918 */ /* 0x000fe20000000000 */
[----:B------:R-:W-:Y:S01]  /*0410*/  LOP3.LUT R2, R2, 0xffffff80, RZ, 0xc0, !PT ;  /* 0xffffff8002027812 */ /* 0x000fe200078ec0ff */
[----:B------:R-:W-:Y:S01]  /*0420*/  NOP ;  /* 0x0000000000007918 */ /* 0x000fe20000000000 */
[----:B------:R-:W-:Y:S01]  /*0430*/  LEA.HI R6, R6, R3, RZ, 0x2 ;  /* 0x0000000306067211 */ /* 0x000fe200078f10ff */
[----:B------:R-:W1:Y:S02]  /*0440*/  LDC R8, c[0x0][0x144] ;  /* 0x00005100ff087b82 */ /* 0x000e640000000800 */
[----:B------:R-:W-:Y:S01]  /*0450*/  IMAD.IADD R4, R4, 0x1, -R2 ;  /* 0x0000000104047824 */ /* 0x000fe200078e0a02 */
[----:B------:R-:W-:Y:S01]  /*0460*/  LOP3.LUT R6, R6, 0x3ffffffc, RZ, 0xc0, !PT ;  /* 0x3ffffffc06067812 */ /* 0x000fe200078ec0ff */
[----:B------:R-:W2:Y:S03]  /*0470*/  S2R R2, SR_CTAID.Y ;  /* 0x0000000000027919 */ /* 0x000ea60000002600 */
[----:B------:R-:W-:Y:S01]  /*0480*/  SHF.R.S32.HI R5, RZ, 0x1f, R4 ;  /* 0x0000001fff057819 */ /* 0x000fe20000011404 */
[----:B------:R-:W-:Y:S01]  /*0490*/  IMAD.IADD R6, R3, 0x1, -R6 ;  /* 0x0000000103067824 */ /* 0x000fe200078e0a06 */
[----:B------:R-:W3:Y:S02]  /*04a0*/  LDC R13, c[0x0][0x148] ;  /* 0x00005200ff0d7b82 */ /* 0x000ee40000000800 */
[----:B------:R-:W-:-:S02]  /*04b0*/  LEA.HI R5, R5, R4, RZ, 0x3 ;  /* 0x0000000405057211 */ /* 0x000fc400078f18ff */
[----:B-----5:R-:W-:Y:S02]  /*04c0*/  ISETP.NE.OR P0, PT, R0, RZ, !P0 ;  /* 0x000000ff0000720c */ /* 0x020fe40004705670 */
[--C-:B------:R-:W-:Y:S02]  /*04d0*/  SHF.R.S32.HI R0, RZ, 0x3, R5.reuse ;  /* 0x00000003ff007819 */ /* 0x100fe40000011405 */
[----:B------:R-:W-:Y:S02]  /*04e0*/  SHF.R.S32.HI R5, RZ, 0x1f, R5 ;  /* 0x0000001fff057819 */ /* 0x000fe40000011405 */
[----:B0-----:R-:W-:Y:S02]  /*04f0*/  I2FP.F32.U32 R7, UR9 ;  /* 0x0000000900077c45 */ /* 0x001fe40008201000 */
[----:B------:R-:W-:-:S03]  /*0500*/  LEA.HI R5, R5, R0, RZ, 0x2 ;  /* 0x0000000005057211 */ /* 0x000fc600078f10ff */
[----:B------:R-:W-:Y:S01]  /*0510*/  FMUL R7, R7, UR4 ;  /* 0x0000000407077c20 */ /* 0x000fe20008400000 */
[----:B------:R-:W-:Y:S01]  /*0520*/  LOP3.LUT R5, R5, 0xfffffffc, RZ, 0xc0, !PT ;  /* 0xfffffffc05057812 */ /* 0x000fe200078ec0ff */
[----:B------:R-:W-:Y:S01]  /*0530*/  VOTEU.ALL UP0, P0 ;  /* 0x00000000003f7886 */ /* 0x000fe20000000000 */
[----:B------:R-:W-:Y:S01]  /*0540*/  ULDC UR4, c[0x0][0x154] ;  /* 0x0000550000047ab9 */ /* 0x000fe20000000800 */
[----:B------:R-:W-:Y:S02]  /*0550*/  VOTEU.ALL UP1, P0 ;  /* 0x00000000003f7886 */ /* 0x000fe40000020000 */
[----:B------:R-:W0:Y:S01]  /*0560*/  F2I.U32.TRUNC.NTZ R7, R7 ;  /* 0x0000000700077305 */ /* 0x000e22000020f000 */
[----:B------:R-:W-:Y:S01]  /*0570*/  IMAD.IADD R5, R0, 0x1, -R5 ;  /* 0x0000000100057824 */ /* 0x000fe200078e0a05 */
[----:B------:R-:W5:Y:S01]  /*0580*/  @!UP0 S2UR UR7, SR_CgaCtaId ;  /* 0x00000000000789c3 */ /* 0x000f620000008800 */
[----:B------:R-:W-:Y:S02]  /*0590*/  @!UP0 UMOV UR6, 0x400 ;  /* 0x0000040000068882 */ /* 0x000fe40000000000 */
[----:B------:R-:W-:Y:S01]  /*05a0*/  IMAD R5, R6, 0x4, R5 ;  /* 0x0000000406057824 */ /* 0x000fe200078e0205 */
[----:B--2---:R-:W-:-:S04]  /*05b0*/  I2FP.F32.U32 R6, R2 ;  /* 0x0000000200067245 */ /* 0x004fc80000201000 */
[----:B------:R-:W-:Y:S01]  /*05c0*/  LEA.HI R0, R5, R5, RZ, 0x1 ;  /* 0x0000000505007211 */ /* 0x000fe200078f08ff */
[----:B------:R-:W-:Y:S01]  /*05d0*/  FMUL R6, R6, UR4 ;  /* 0x0000000406067c20 */ /* 0x000fe20008400000 */
[----:B------:R-:W-:Y:S02]  /*05e0*/  UMOV UR4, 0x20 ;  /* 0x0000002000047882 */ /* 0x000fe40000000000 */
[----:B------:R-:W-:Y:S01]  /*05f0*/  LOP3.LUT R0, R0, 0xfffffffe, RZ, 0xc0, !PT ;  /* 0xfffffffe00007812 */ /* 0x000fe200078ec0ff */
[----:B0-----:R-:W-:Y:S01]  /*0600*/  IMAD.MOV R11, RZ, RZ, -R7 ;  /* 0x000000ffff0b7224 */ /* 0x001fe200078e0a07 */
[----:B------:R-:W-:-:S04]  /*0610*/  @!UP0 UIADD3 UR4, -UR4, 0x100000, URZ ;  /* 0x0010000004048890 */ /* 0x000fc8000fffe13f */
[----:B------:R-:W-:Y:S02]  /*0620*/  @!UP0 USHF.L.U32 UR5, UR4, 0xb, URZ ;  /* 0x0000000b04058899 */ /* 0x000fe4000800063f */
[----:B------:R-:W-:Y:S01]  /*0630*/  @!UP0 USHF.L.U32 UR4, UR4, 0x1, URZ ;  /* 0x0000000104048899 */ /* 0x000fe2000800063f */
[----:B------:R-:W0:Y:S01]  /*0640*/  F2I.U32.TRUNC.NTZ R6, R6 ;  /* 0x0000000600067305 */ /* 0x000e22000020f000 */
[----:B------:R-:W2:Y:S01]  /*0650*/  LDC R7, c[0x0][0x140] ;  /* 0x00005000ff077b82 */ /* 0x000ea20000000800 */
[----:B-1----:R-:W-:Y:S02]  /*0660*/  IMAD R11, R8, R11, UR9 ;  /* 0x00000009080b7e24 */ /* 0x002fe4000f8e020b */
[----:B------:R-:W-:-:S05]  /*0670*/  IMAD.IADD R0, R5, 0x1, -R0 ;  /* 0x0000000105007824 */ /* 0x000fca00078e0a00 */
[----:B------:R-:W-:Y:S01]  /*0680*/  ISETP.NE.AND P2, PT, R0, R11, PT ;  /* 0x0000000b0000720c */ /* 0x000fe20003f45270 */
[C---:B------:R-:W-:Y:S01]  /*0690*/  IMAD.SHL.U32 R0, R5.reuse, 0x4, RZ ;  /* 0x0000000405007824 */ /* 0x040fe200078e00ff */
[----:B-----5:R-:W-:Y:S01]  /*06a0*/  @!UP0 ULEA UR6, UR7, UR6, 0x18 ;  /* 0x0000000607068291 */ /* 0x020fe2000f8ec03f */
[----:B------:R-:W-:Y:S01]  /*06b0*/  VOTEU.ALL UP0, P0 ;  /* 0x00000000003f7886 */ /* 0x000fe20000000000 */
[----:B------:R-:W-:Y:S01]  /*06c0*/  LOP3.LUT P0, RZ, R4, 0x7, RZ, 0xc0, !PT ;  /* 0x0000000704ff7812 */ /* 0x000fe2000780c0ff */
[----:B0-----:R-:W-:Y:S01]  /*06d0*/  IMAD.MOV R12, RZ, RZ, -R6 ;  /* 0x000000ffff0c7224 */ /* 0x001fe200078e0a06 */
[----:B------:R-:W-:-:S03]  /*06e0*/  LOP3.LUT R9, R5, 0xc, R0, 0x78, !PT ;  /* 0x0000000c05097812 */ /* 0x000fc600078e7800 */
[----:B---3--:R-:W-:Y:S01]  /*06f0*/  IMAD R5, R13, R12, R2 ;  /* 0x0000000c0d057224 */ /* 0x008fe200078e0202 */
[C---:B------:R-:W-:Y:S01]  /*0700*/  ISETP.LT.U32.AND P0, PT, R9.reuse, 0x2, !P0 ;  /* 0x000000020900780c */ /* 0x040fe20004701070 */
[----:B------:R0:W-:Y:S02]  /*0710*/  STL [R1+0x274], R9 ;  /* 0x0002740901007387 */ /* 0x0001e40000100800 */
[----:B------:R-:W-:Y:S02]  /*0720*/  @P2 LEA.HI R0, R9, R9, RZ, 0x1 ;  /* 0x0000000909002211 */ /* 0x000fe400078f08ff */
[----:B------:R-:W1:Y:S02]  /*0730*/  FENCE.VIEW.ASYNC.S ;  /* 0x00000000000073c6 */ /* 0x000e640000000000 */
[----:B-1----:R0:W1:Y:S01]  /*0740*/  @!UP0 SYNCS.EXCH.64 URZ, [UR6+0x40], UR4 ;  /* 0x00004004063f85b2 */ /* 0x0020620008000100 */
[----:B--2---:R-:W-:Y:S02]  /*0750*/  ISETP.EQ.U32.AND P4, PT, R7, 0x1, PT ;  /* 0x000000010700780c */ /* 0x004fe40003f82070 */
[----:B------:R-:W-:-:S04]  /*0760*/  @P2 SHF.R.S32.HI R0, RZ, 0x1, R0 ;  /* 0x00000001ff002819 */ /* 0x000fc80000011400 */
[----:B------:R-:W-:Y:S01]  /*0770*/  @P2 ISETP.NE.AND P3, PT, R0, R5, PT ;  /* 0x000000050000220c */ /* 0x000fe20003f65270 */
[----:B------:R-:W-:Y:S01]  /*0780*/  IMAD.MOV.U32 R0, RZ, RZ, 0x1 ;  /* 0x00000001ff007424 */ /* 0x000fe200078e00ff */
[----:B------:R-:W-:Y:S02]  /*0790*/  SEL R5, RZ, 0x1, !P0 ;  /* 0x00000001ff057807 */ /* 0x000fe40004000000 */
[----:B------:R-:W-:-:S04]  /*07a0*/  @P2 SEL R0, RZ, 0x1, P3 ;  /* 0x00000001ff002807 */ /* 0x000fc80001800000 */
[----:B------:R-:W-:Y:S01]  /*07b0*/  LOP3.LUT R0, R0, R5, RZ, 0xc0, !PT ;  /* 0x0000000500007212 */ /* 0x000fe200078ec0ff */
[----:B------:R0:W2:Y:S01]  /*07c0*/  @!UP1 SYNCS.EXCH.64 URZ, [UR6+0x48], UR4 ;  /* 0x00004804063f95b2 */ /* 0x0000a20008000100 */
[----:B------:R-:W-:-:S03]  /*07d0*/  NOP ;  /* 0x0000000000007918 */ /* 0x000fc60000000000 */
[----:B------:R0:W-:Y:S01]  /*07e0*/  STL [R1+0x270], R0 ;  /* 0x0002700001007387 */ /* 0x0001e20000100800 */
[----:B-1----:R-:W-:Y:S05]  /*07f0*/  @!P4 BRA `(.L_x_3) ;  /* 0x000000000008c947 */ /* 0x002fea0003800000 */
[----:B--2-4-:R-:W-:Y:S01]  /*0800*/  UCGABAR_ARV ;  /* 0x00000000000079c7 */ /* 0x014fe20008000000 */
[----:B------:R-:W-:Y:S05]  /*0810*/  BRA `(.L_x_4) ;  /* 0x0000000000047947 */ /* 0x000fea0003800000 */
.L_x_3:
[----:B--2-4-:R-:W-:Y:S01]  /*0820*/  NOP ;  /* 0x0000000000007918 */ /* 0x014fe20000000000 */
.L_x_4:
[----:B0-----:R-:W0:Y:S01]  /*0830*/  LDC R0, c[0x0][0x65c] ;  /* 0x00019700ff007b82 */ /* 0x001e220000000800 */
[----:B------:R-:W-:Y:S02]  /*0840*/  IMAD.U32 R4, RZ, RZ, UR9 ;  /* 0x00000009ff047e24 */ /* 0x000fe4000f8e00ff */
[----:B------:R-:W-:Y:S01]  /*0850*/  IMAD.MOV.U32 R5, RZ, RZ, RZ ;  /* 0x000000ffff057224 */ /* 0x000fe200078e00ff */
[----:B0-----:R-:W-:-:S13]  /*0860*/  ISETP.NE.AND P3, PT, R0, 0x1, PT ;  /* 0x000000010000780c */ /* 0x001fda0003f65270 */
[----:B------:R-:W0:Y:S01]  /*0870*/  @P3 LDC R7, c[0x0][0x10] ;  /* 0x00000400ff073b82 */ /* 0x000e220000000800 */
[----:B------:R-:W-:Y:S02]  /*0880*/  @P3 IMAD.MOV.U32 R3, RZ, RZ, RZ ;  /* 0x000000ffff033224 */ /* 0x000fe400078e00ff */
[----:B------:R-:W-:-:S05]  /*0890*/  @P3 IMAD.MOV.U32 R15, RZ, RZ, RZ ;  /* 0x000000ffff0f3224 */ /* 0x000fca00078e00ff */
[----:B------:R-:W1:Y:S01]  /*08a0*/  @!P3 LDC R9, c[0x0][0xc] ;  /* 0x00000300ff09bb82 */ /* 0x000e620000000800 */
[----:B0-----:R-:W-:-:S04]  /*08b0*/  @P3 IMAD.WIDE.U32 R6, R7, UR9, R2 ;  /* 0x0000000907063c25 */ /* 0x001fc8000f8e0002 */
[----:B------:R-:W-:Y:S02]  /*08c0*/  @P3 IMAD.MOV.U32 R8, RZ, RZ, R6 ;  /* 0x000000ffff083224 */ /* 0x000fe400078e0006 */
[----:B------:R-:W-:Y:S02]  /*08d0*/  @P3 IMAD.IADD R16, R7, 0x1, R15 ;  /* 0x0000000107103824 */ /* 0x000fe400078e020f */
[----:B-1----:R-:W-:-:S04]  /*08e0*/  @!P3 IMAD.WIDE.U32 R4, R2, R9, R4 ;  /* 0x000000090204b225 */ /* 0x002fc800078e0004 */
[----:B------:R-:W-:Y:S02]  /*08f0*/  @!P3 IMAD.MOV.U32 R8, RZ, RZ, R4 ;  /* 0x000000ffff08b224 */ /* 0x000fe400078e0004 */
[----:B------:R-:W-:-:S03]  /*0900*/  @!P3 IMAD.MOV.U32 R16, RZ, RZ, R5 ;  /* 0x000000ffff10b224 */ /* 0x000fc600078e0005 */
[----:B------:R0:W-:Y:S04]  /*0910*/  STL [R1+0x27c], R8 ;  /* 0x00027c0801007387 */ /* 0x0001e80000100800 */
[----:B------:R0:W-:Y:S01]  /*0920*/  STL [R1+0x278], R16 ;  /* 0x0002781001007387 */ /* 0x0001e20000100800 */
[----:B------:R-:W-:Y:S05]  /*0930*/  @!P4 BRA `(.L_x_5) ;  /* 0x00000000000cc947 */ /* 0x000fea0003800000 */
[----:B------:R-:W-:Y:S01]  /*0940*/  UCGABAR_WAIT ;  /* 0x0000000000007dc7 */ /* 0x000fe20008000000 */
[----:B------:R-:W-:Y:S01]  /*0950*/  CCTL.IVALL ;  /* 0x00000000ff00798f */ /* 0x000fe20002000000 */
[----:B------:R-:W-:Y:S05]  /*0960*/  BRA `(.L_x_6) ;  /* 0x0000000000047947 */ /* 0x000fea0003800000 */
.L_x_5:
[----:B------:R-:W-:Y:S06]  /*0970*/  BAR.SYNC.DEFER_BLOCKING 0x0 ;  /* 0x0000000000007b1d */ /* 0x000fec0000010000 */
.L_x_6:
[----:B------:R-:W-:Y:S05]  /*0980*/  @!P1 BRA `(.L_x_7) ;  /* 0x0000018400e09947 */ /* 0x000fea0003800000 */
[----:B------:R-:W-:-:S06]  /*0990*/  UISETP.GT.U32.AND UP0, UPT, UR10, 0x1, UPT ;  /* 0x000000010a00788c */ /* 0x000fcc000bf04070 */
[----:B------:R-:W-:-:S13]  /*09a0*/  PLOP3.LUT P0, PT, PT, PT, UP0, 0x80, 0x0 ;  /* 0x000000000000781c */ /* 0x000fda0003f0f008 */
[----:B------:R-:W-:Y:S05]  /*09b0*/  @P0 EXIT ;  /* 0x000000000000094d */ /* 0x000fea0003800000 */
[----:B------:R-:W-:Y:S01]  /*09c0*/  IMAD.MOV.U32 R5, RZ, RZ, -0x1 ;  /* 0xffffffffff057424 */ /* 0x000fe200078e00ff */
[----:B------:R-:W-:Y:S01]  /*09d0*/  ULDC.64 UR4, c[0x0][0x650] ;  /* 0x0001940000047ab9 */ /* 0x000fe20000000a00 */
[----:B------:R-:W-:Y:S01]  /*09e0*/  IMAD.MOV.U32 R4, RZ, RZ, -0x1 ;  /* 0xffffffffff047424 */ /* 0x000fe200078e00ff */
[----:B------:R-:W-:Y:S01]  /*09f0*/  ISETP.GE.U32.AND P0, PT, R8, UR4, PT ;  /* 0x0000000408007c0c */ /* 0x000fe2000bf06070 */
[----:B------:R-:W-:Y:S01]  /*0a00*/  UMOV UR9, 0xffffffff ;  /* 0xffffffff00097882 */ /* 0x000fe20000000000 */
[----:B------:R1:W-:Y:S01]  /*0a10*/  STL [R1+0x284], R5 ;  /* 0x0002840501007387 */ /* 0x0003e20000100800 */
[----:B------:R-:W-:Y:S02]  /*0a20*/  PRMT R0, RZ, 0x7610, R0 ;  /* 0x00007610ff007816 */ /* 0x000fe40000000000 */
[----:B------:R-:W-:Y:S01]  /*0a30*/  ISETP.GE.U32.AND.EX P0, PT, R16, UR5, PT, P0 ;  /* 0x0000000510007c0c */ /* 0x000fe2000bf06100 */
[----:B------:R1:W-:-:S12]  /*0a40*/  STL [R1+0x280], R4 ;  /* 0x0002800401007387 */ /* 0x0003d80000100800 */
[----:B-1----:R-:W-:Y:S05]  /*0a50*/  @P0 BRA `(.L_x_8) ;  /* 0x00000004003c0947 */ /* 0x002fea0003800000 */
[----:B------:R-:W-:Y:S01]  /*0a60*/  ULDC.64 UR14, c[0x0][0x628] ;  /* 0x00018a00000e7ab9 */ /* 0x000fe20000000a00 */
[----:B------:R-:W1:Y:S01]  /*0a70*/  LDC.64 R6, c[0x0][0x620] ;  /* 0x00018800ff067b82 */ /* 0x000e620000000a00 */
[----:B------:R-:W-:Y:S01]  /*0a80*/  ISETP.NE.U32.AND P0, PT, RZ, UR14, PT ;  /* 0x0000000eff007c0c */ /* 0x000fe2000bf05070 */
[----:B------:R-:W-:Y:S01]  /*0a90*/  ULDC UR11, c[0x0][0x630] ;  /* 0x00018c00000b7ab9 */ /* 0x000fe20000000800 */
[----:B------:R-:W-:Y:S02]  /*0aa0*/  R2UR UR4, R8 ;  /* 0x00000000080472ca */ /* 0x000fe400000e0000 */
[----:B------:R-:W-:Y:S02]  /*0ab0*/  ISETP.NE.AND.EX P0, PT, RZ, UR15, PT, P0 ;  /* 0x0000000fff007c0c */ /* 0x000fe4000bf05300 */
[----:B------:R-:W-:-:S11]  /*0ac0*/  R2UR UR5, R16 ;  /* 0x00000000100572ca */ /* 0x000fd600000e0000 */
[----:B------:R-:W-:Y:S05]  /*0ad0*/  @!P0 BRA `(.L_x_9) ;  /* 0x0000000000308947 */ /* 0x000fea0003800000 */
[----:B------:R-:W-:Y:S01]  /*0ae0*/  R2UR UR4, R8 ;  /* 0x00000000080472ca */ /* 0x000fe200000e0000 */
[----:B------:R-:W-:Y:S01]  /*0af0*/  ULDC UR8, c[0x0][0x634] ;  /* 0x00018d0000087ab9 */ /* 0x000fe20000000800 */
[----:B------:R-:W-:-:S11]  /*0b00*/  R2UR UR10, R16 ;  /* 0x00000000100a72ca */ /* 0x000fd600000e0000 */
[----:B------:R-:W-:-:S04]  /*0b10*/  UIADD3 UR8, UP0, UR4, UR8, URZ ;  /* 0x0000000804087290 */ /* 0x000fc8000ff1e03f */
[----:B------:R-:W-:-:S04]  /*0b20*/  UIADD3.X UR10, URZ, UR10, URZ, UP0, !UPT ;  /* 0x0000000a3f0a7290 */ /* 0x000fc800087fe43f */
[----:B------:R-:W-:-:S04]  /*0b30*/  UIMAD.WIDE.U32 UR4, UR10, UR14, URZ ;  /* 0x0000000e0a0472a5 */ /* 0x000fc8000f8e003f */
[----:B------:R-:W-:Y:S02]  /*0b40*/  UIMAD.WIDE.U32 UR6, UP0, UR8, UR15, UR4 ;  /* 0x0000000f080672a5 */ /* 0x000fe4000f800004 */
[----:B------:R-:W-:Y:S02]  /*0b50*/  UIMAD.WIDE.U32 UR4, UR8, UR14, URZ ;  /* 0x0000000e080472a5 */ /* 0x000fe4000f8e003f */
[----:B------:R-:W-:Y:S02]  /*0b60*/  UIADD3.X UR9, URZ, URZ, URZ, UP0, !UPT ;  /* 0x0000003f3f097290 */ /* 0x000fe400087fe43f */
[----:B------:R-:W-:Y:S01]  /*0b70*/  UIADD3 URZ, UP0, UR5, UR6, URZ ;  /* 0x00000006053f7290 */ /* 0x000fe2000ff1e03f */
[----:B------:R-:W-:-:S03]  /*0b80*/  UMOV UR8, UR7 ;  /* 0x0000000700087c82 */ /* 0x000fc60008000000 */
[----:B------:R-:W-:-:S12]  /*0b90*/  UIMAD.WIDE.U32.X UR4, UR10, UR15, UR8, UP0 ;  /* 0x0000000f0a0472a5 */ /* 0x000fd800080e0408 */
.L_x_9:
[----:B------:R-:W-:Y:S01]  /*0ba0*/  USHF.R.U64 UR9, UR4, UR11, UR5 ;  /* 0x0000000b04097299 */ /* 0x000fe20008001205 */
[----:B------:R-:W2:Y:S01]  /*0bb0*/  LDC.64 R20, c[0x0][0x640] ;  /* 0x00019000ff147b82 */ /* 0x000ea20000000a00 */
[----:B------:R-:W-:Y:S01]  /*0bc0*/  USHF.R.U32.HI UR4, URZ, UR11, UR5 ;  /* 0x0000000b3f047299 */ /* 0x000fe20008011605 */
[----:B------:R-:W-:Y:S02]  /*0bd0*/  IMAD.MOV.U32 R4, RZ, RZ, R8 ;  /* 0x000000ffff047224 */ /* 0x000fe400078e0008 */
[----:B------:R-:W-:Y:S01]  /*0be0*/  IMAD R12, R13, R12, R2 ;  /* 0x0000000c0d0c7224 */ /* 0x000fe200078e0202 */
[----:B------:R-:W-:Y:S01]  /*0bf0*/  IADD3 R3, P0, RZ, -UR9, RZ ;  /* 0x80000009ff037c10 */ /* 0x000fe2000ff1e0ff */
[----:B------:R-:W-:Y:S02]  /*0c00*/  IMAD.MOV.U32 R13, RZ, RZ, 0x1 ;  /* 0x00000001ff0d7424 */ /* 0x000fe400078e00ff */
[----:B------:R-:W3:Y:S02]  /*0c10*/  LDC R10, c[0x0][0x618] ;  /* 0x00018600ff0a7b82 */ /* 0x000ee40000000800 */
[----:B------:R-:W-:-:S04]  /*0c20*/  IMAD.X R5, RZ, RZ, ~UR4, P0 ;  /* 0x80000004ff057e24 */ /* 0x000fc800080e06ff */
[-C--:B-1----:R-:W-:Y:S02]  /*0c30*/  IMAD R0, R5, R6.reuse, RZ ;  /* 0x0000000605007224 */ /* 0x082fe400078e02ff */
[----:B------:R-:W1:Y:S01]  /*0c40*/  LDC R14, c[0x0][0x608] ;  /* 0x00018200ff0e7b82 */ /* 0x000e620000000800 */
[----:B------:R-:W-:Y:S02]  /*0c50*/  IMAD.MOV.U32 R5, RZ, RZ, R16 ;  /* 0x000000ffff057224 */ /* 0x000fe400078e0010 */
[----:B------:R-:W-:-:S05]  /*0c60*/  IMAD.WIDE.U32 R4, R3, R6, R4 ;  /* 0x0000000603047225 */ /* 0x000fca00078e0004 */
[----:B------:R-:W4:Y:S01]  /*0c70*/  LDC R18, c[0x0][0x658] ;  /* 0x00019600ff127b82 */ /* 0x000f220000000800 */
[----:B------:R-:W-:Y:S01]  /*0c80*/  IMAD R3, R3, R7, R0 ;  /* 0x0000000703037224 */ /* 0x000fe200078e0200 */
[----:B--2---:R-:W-:-:S03]  /*0c90*/  ISETP.NE.U32.AND P0, PT, R20, RZ, PT ;  /* 0x000000ff1400720c */ /* 0x004fc60003f05070 */
[----:B------:R-:W-:Y:S01]  /*0ca0*/  IMAD.IADD R3, R5, 0x1, R3 ;  /* 0x0000000105037824 */ /* 0x000fe200078e0203 */
[----:B------:R-:W-:Y:S01]  /*0cb0*/  ISETP.NE.AND.EX P0, PT, R21, RZ, PT, P0 ;  /* 0x000000ff1500720c */ /* 0x000fe20003f05300 */
[----:B------:R-:W-:Y:S01]  /*0cc0*/  IMAD.MOV.U32 R5, RZ, RZ, -0x1 ;  /* 0xffffffffff057424 */ /* 0x000fe200078e00ff */
[----:B0-----:R-:W0:Y:S02]  /*0cd0*/  LDC R16, c[0x0][0x600] ;  /* 0x00018000ff107b82 */ /* 0x001e240000000800 */
[-CC-:B---3--:R-:W-:Y:S02]  /*0ce0*/  SHF.R.U64 R8, R4, R10.reuse, R3.reuse ;  /* 0x0000000a04087219 */ /* 0x188fe40000001203 */
[----:B------:R-:W-:-:S04]  /*0cf0*/  SHF.R.U32.HI R3, RZ, R10, R3 ;  /* 0x0000000aff037219 */ /* 0x000fc80000011603 */
[----:B------:R-:W2:Y:S01]  /*0d00*/  LDC R15, c[0x0][0x648] ;  /* 0x00019200ff0f7b82 */ /* 0x000ea20000000800 */
[-CC-:B-1----:R-:W-:Y:S02]  /*0d10*/  SHF.R.U64 R23, R8, R14.reuse, R3.reuse ;  /* 0x0000000e08177219 */ /* 0x182fe40000001203 */
[----:B------:R-:W-:-:S05]  /*0d20*/  SHF.R.U32.HI R3, RZ, R14, R3 ;  /* 0x0000000eff037219 */ /* 0x000fca0000011603 */
[----:B------:R-:W1:Y:S01]  /*0d30*/  LDC R17, c[0x0][0x638] ;  /* 0x00018e00ff117b82 */ /* 0x000e620000000800 */
[-CC-:B----4-:R-:W-:Y:S02]  /*0d40*/  SHF.R.U64 R10, R23, R18.reuse, R3.reuse ;  /* 0x00000012170a7219 */ /* 0x190fe40000001203 */
[-C--:B------:R-:W-:Y:S02]  /*0d50*/  SHF.L.U32 R0, R5, R18.reuse, RZ ;  /* 0x0000001205007219 */ /* 0x080fe400000006ff */
[----:B------:R-:W-:Y:S01]  /*0d60*/  SHF.R.U32.HI R3, RZ, R18, R3 ;  /* 0x00000012ff037219 */ /* 0x000fe20000011603 */
[----:B------:R-:W-:Y:S01]  /*0d70*/  IMAD.MOV.U32 R2, RZ, RZ, R10 ;  /* 0x000000ffff027224 */ /* 0x000fe200078e000a */
[----:B------:R-:W-:Y:S01]  /*0d80*/  LOP3.LUT R0, RZ, R0, RZ, 0x33, !PT ;  /* 0x00000000ff007212 */ /* 0x000fe200078e33ff */
[----:B------:R-:W3:Y:S01]  /*0d90*/  LDC R19, c[0x0][0x610] ;  /* 0x00018400ff137b82 */ /* 0x000ee20000000800 */
[----:B------:R-:W-:Y:S05]  /*0da0*/  @!P0 BRA `(.L_x_10) ;  /* 0x0000000000288947 */ /* 0x000fea0003800000 */
[----:B------:R-:W4:Y:S02]  /*0db0*/  LDC R7, c[0x0][0x64c] ;  /* 0x00019300ff077b82 */ /* 0x000f240000000800 */
[----:B----4-:R-:W-:-:S05]  /*0dc0*/  IADD3 R7, P0, R10, R7, RZ ;  /* 0x000000070a077210 */ /* 0x010fca0007f1e0ff */
[----:B------:R-:W-:-:S04]  /*0dd0*/  IMAD.X R9, RZ, RZ, R3, P0 ;  /* 0x000000ffff097224 */ /* 0x000fc800000e0603 */
[----:B------:R-:W-:-:S04]  /*0de0*/  IMAD.WIDE.U32 R2, R9, R20, RZ ;  /* 0x0000001409027225 */ /* 0x000fc800078e00ff */
[----:B------:R-:W-:-:S04]  /*0df0*/  IMAD.WIDE.U32 R4, P0, R7, R21, R2 ;  /* 0x0000001507047225 */ /* 0x000fc80007800002 */
[----:B------:R-:W-:-:S04]  /*0e00*/  IMAD.WIDE.U32 R2, R7, R20, RZ ;  /* 0x0000001407027225 */ /* 0x000fc800078e00ff */
[----:B------:R-:W-:Y:S01]  /*0e10*/  IMAD.X R7, RZ, RZ, RZ, P0 ;  /* 0x000000ffff077224 */ /* 0x000fe200000e06ff */
[----:B------:R-:W-:Y:S01]  /*0e20*/  IADD3 RZ, P0, R3, R4, RZ ;  /* 0x0000000403ff7210 */ /* 0x000fe20007f1e0ff */
[----:B------:R-:W-:-:S04]  /*0e30*/  IMAD.MOV.U32 R6, RZ, RZ, R5 ;  /* 0x000000ffff067224 */ /* 0x000fc800078e0005 */
[----:B------:R-:W-:-:S08]  /*0e40*/  IMAD.WIDE.U32.X R2, R9, R21, R6, P0 ;  /* 0x0000001509027225 */ /* 0x000fd000000e0406 */
.L_x_10:
[----:B--2---:R-:W-:Y:S01]  /*0e50*/  SHF.R.U64 R4, R2, R15, R3 ;  /* 0x0000000f02047219 */ /* 0x004fe20000001203 */
[----:B0-----:R-:W-:Y:S01]  /*0e60*/  VIADD R5, R16, 0xffffffff ;  /* 0xffffffff10057836 */ /* 0x001fe20000000000 */
[----:B------:R-:W-:Y:S02]  /*0e70*/  SHF.L.U32 R2, R13, R18, RZ ;  /* 0x000000120d027219 */ /* 0x000fe400000006ff */
[----:B------:R-:W-:Y:S01]  /*0e80*/  LOP3.LUT R3, R23, R0, RZ, 0xc0, !PT ;  /* 0x0000000017037212 */ /* 0x000fe200078ec0ff */
[----:B------:R-:W-:Y:S01]  /*0e90*/  IMAD.MOV R6, RZ, RZ, -R4 ;  /* 0x000000ffff067224 */ /* 0x000fe200078e0a04 */
[----:B------:R-:W-:Y:S02]  /*0ea0*/  SEL R0, R11, R12, !P3 ;  /* 0x0000000c0b007207 */ /* 0x000fe40005800000 */
[----:B------:R-:W-:Y:S01]  /*0eb0*/  LOP3.LUT R5, R8, R5, RZ, 0xc0, !PT ;  /* 0x0000000508057212 */ /* 0x000fe200078ec0ff */
[----:B------:R-:W-:Y:S02]  /*0ec0*/  IMAD R7, R2, R4, R3 ;  /* 0x0000000402077224 */ /* 0x000fe400078e0203 */
[----:B-1----:R-:W-:-:S02]  /*0ed0*/  IMAD R3, R6, R17, R10 ;  /* 0x0000001106037224 */ /* 0x002fc400078e020a */
[----:B---3--:R-:W-:Y:S02]  /*0ee0*/  IMAD R2, R7, R19, R0 ;  /* 0x0000001307027224 */ /* 0x008fe400078e0200 */
[----:B------:R-:W-:Y:S02]  /*0ef0*/  IMAD R3, R3, R16, R5 ;  /* 0x0000001003037224 */ /* 0x000fe400078e0205 */
[----:B------:R-:W-:-:S03]  /*0f00*/  IMAD.MOV.U32 R0, RZ, RZ, 0x1 ;  /* 0x00000001ff007424 */ /* 0x000fc600078e00ff */
[----:B------:R-:W-:Y:S02]  /*0f10*/  SEL R4, R3, R2, !P3 ;  /* 0x0000000203047207 */ /* 0x000fe40005800000 */
[----:B------:R-:W-:-:S03]  /*0f20*/  SEL R2, R2, R3, !P3 ;  /* 0x0000000302027207 */ /* 0x000fc60005800000 */
[----:B------:R1:W-:Y:S04]  /*0f30*/  STL [R1+0x280], R4 ;  /* 0x0002800401007387 */ /* 0x0003e80000100800 */
[----:B------:R1:W-:Y:S02]  /*0f40*/  STL [R1+0x284], R2 ;  /* 0x0002840201007387 */ /* 0x0003e40000100800 */
.L_x_8:
[----:B------:R-:W-:-:S08]  /*0f50*/  NOP ;  /* 0x0000000000007918 */ /* 0x000fd00000000000 */
[----:B------:R-:W2:Y:S02]  /*0f60*/  USETMAXREG.TRY_ALLOC.CTAPOOL UP0, 0xe8 ;  /* 0x000000e8000079c8 */ /* 0x000ea40008000600 */
[----:B--2---:R-:W-:-:S13]  /*0f70*/  PLOP3.LUT P0, PT, PT, PT, UP0, 0x80, 0x0 ;  /* 0x000000000000781c */ /* 0x004fda0003f0f008 */
[----:B------:R-:W-:Y:S05]  /*0f80*/  @!P0 BRA `(.L_x_8) ;  /* 0xfffffffc00f08947 */ /* 0x000fea000383ffff */
[----:B------:R-:W-:Y:S01]  /*0f90*/  ULDC.64 UR4, c[0x0][0x598] ;  /* 0x0001660000047ab9 */ /* 0x000fe20000000a00 */
[----:B------:R-:W-:Y:S01]  /*0fa0*/  ULDC.64 UR14, c[0x0][0x208] ;  /* 0x00008200000e7ab9 */ /* 0x000fe20000000a00 */
[----:B------:R-:W-:-:S04]  /*0fb0*/  ISETP.NE.U32.AND P0, PT, RZ, UR4, PT ;  /* 0x00000004ff007c0c */ /* 0x000fc8000bf05070 */
[----:B------:R-:W-:-:S13]  /*0fc0*/  ISETP.NE.AND.EX P0, PT, RZ, UR5, PT, P0 ;  /* 0x00000005ff007c0c */ /* 0x000fda000bf05300 */
[----:B------:R-:W-:Y:S05]  /*0fd0*/  @!P0 BRA `(.L_x_11) ;  /* 0x0000000000208947 */ /* 0x000fea0003800000 */
[----:B-1----:R-:W1:Y:S02]  /*0fe0*/  LDC.64 R2, c[0x0][0x598] ;  /* 0x00016600ff027b82 */ /* 0x002e640000000a00 */
[----:B-1----:R-:W2:Y:S02]  /*0ff0*/  LDG.E.64 R2, desc[UR14][R2.64] ;  /* 0x0000000e02027981 */ /* 0x002ea4000c1e1b00 */
[----:B--2---:R-:W-:-:S04]  /*1000*/  ISETP.NE.U32.AND P0, PT, R2, RZ, PT ;  /* 0x000000ff0200720c */ /* 0x004fc80003f05070 */
[----:B------:R-:W-:-:S13]  /*1010*/  ISETP.NE.AND.EX P0, PT, R3, RZ, PT, P0 ;  /* 0x000000ff0300720c */ /* 0x000fda0003f05300 */
[----:B------:R-:W-:Y:S05]  /*1020*/  @!P0 BRA `(.L_x_11) ;  /* 0x00000000000c8947 */ /* 0x000fea0003800000 */
[----:B------:R-:W2:Y:S02]  /*1030*/  LD.E R2, desc[UR14][R2.64] ;  /* 0x0000000e02027980 */ /* 0x000ea4000c101900 */
[----:B--2---:R-:W-:Y:S01]  /*1040*/  R2UR UR20, R2 ;  /* 0x00000000021472ca */ /* 0x004fe200000e0000 */
[----:B------:R-:W-:-:S14]  /*1050*/  BRA `(.L_x_12) ;  /* 0x0000000000247947 */ /* 0x000fdc0003800000 */
.L_x_11:
[----:B------:R-:W-:Y:S02]  /*1060*/  ULDC.64 UR4, c[0x0][0x588] ;  /* 0x0001620000047ab9 */ /* 0x000fe40000000a00 */
[----:B------:R-:W-:-:S04]  /*1070*/  ISETP.NE.U32.AND P0, PT, RZ, UR4, PT ;  /* 0x00000004ff007c0c */ /* 0x000fc8000bf05070 */
[----:B------:R-:W-:-:S13]  /*1080*/  ISETP.NE.AND.EX P0, PT, RZ, UR5, PT, P0 ;  /* 0x00000005ff007c0c */ /* 0x000fda000bf05300 */
[----:B------:R-:W-:Y:S05]  /*1090*/  @!P0 BRA `(.L_x_13) ;  /* 0x0000000000108947 */ /* 0x000fea0003800000 */
[----:B-1----:R-:W1:Y:S02]  /*10a0*/  LDC.64 R2, c[0x0][0x588] ;  /* 0x00016200ff027b82 */ /* 0x002e640000000a00 */
[----:B-1----:R-:W2:Y:S02]  /*10b0*/  LDG.E R2, desc[UR14][R2.64] ;  /* 0x0000000e02027981 */ /* 0x002ea4000c1e1900 */
[----:B--2---:R-:W-:Y:S01]  /*10c0*/  R2UR UR20, R2 ;  /* 0x00000000021472ca */ /* 0x004fe200000e0000 */
[----:B------:R-:W-:-:S14]  /*10d0*/  BRA `(.L_x_12) ;  /* 0x0000000000047947 */ /* 0x000fdc0003800000 */
.L_x_13:
[----:B------:R-:W-:-:S05]  /*10e0*/  ULDC UR20, c[0x0][0x580] ;  /* 0x0001600000147ab9 */ /* 0x000fca0000000800 */
.L_x_12:
[----:B------:R-:W-:Y:S02]  /*10f0*/  ULDC.64 UR4, c[0x0][0x5a0] ;  /* 0x0001680000047ab9 */ /* 0x000fe40000000a00 */
        /* <DEDUP_REMOVED lines=11> */
.L_x_14:
        /* <DEDUP_REMOVED lines=8> */
.L_x_16:
[----:B------:R-:W-:-:S05]  /*1230*/  ULDC UR21, c[0x0][0x584] ;  /* 0x0001610000157ab9 */ /* 0x000fca0000000800 */
.L_x_15:
[----:B------:R-:W-:-:S13]  /*1240*/  LOP3.LUT P0, RZ, R0, 0xff, RZ, 0xc0, !PT ;  /* 0x000000ff00ff7812 */ /* 0x000fda000780c0ff */
[----:B------:R-:W-:Y:S05]  /*1250*/  @!P0 EXIT ;  /* 0x000000000000894d */ /* 0x000fea0003800000 */
[----:B------:R-:W-:Y:S01]  /*1260*/  ULDC UR4, c[0x0][0x28c] ;  /* 0x0000a30000047ab9 */ /* 0x000fe20000000800 */
[----:B------:R-:W-:Y:S02]  /*1270*/  ULOP3.LUT UR22, UR13, 0x1, URZ, 0xfc, !UPT ;  /* 0x000000010d167892 */ /* 0x000fe4000f8efc3f */
[----:B------:R-:W-:-:S04]  /*1280*/  UIADD3 UR4, UR4, 0x7f, URZ ;  /* 0x0000007f04047890 */ /* 0x000fc8000fffe03f */
[----:B------:R-:W-:-:S04]  /*1290*/  USHF.R.S32.HI UR5, URZ, 0x1f, UR4 ;  /* 0x0000001f3f057899 */ /* 0x000fc80008011404 */
[----:B------:R-:W-:-:S03]  /*12a0*/  ULEA.HI UR5, UR5, UR4, URZ, 0x7 ;  /* 0x0000000405057291 */ /* 0x000fc6000f8f383f */
[----:B------:R-:W-:Y:S01]  /*12b0*/  UMOV UR4, URZ ;  /* 0x0000003f00047c82 */ /* 0x000fe20008000000 */
[----:B------:R-:W-:-:S03]  /*12c0*/  USHF.R.S32.HI UR10, URZ, 0x7, UR5 ;  /* 0x000000073f0a7899 */ /* 0x000fc60008011405 */
[----:B------:R-:W-:-:S09]  /*12d0*/  UMOV UR5, URZ ;  /* 0x0000003f00057c82 */ /* 0x000fd20008000000 */
.L_x_427:
[----:B------:R-:W-:Y:S01]  /*12e0*/  STL [R1+0x26c], RZ ;  /* 0x00026cff01007387 */ /* 0x000fe20000100800 */
[----:B--2---:R-:W2:Y:S01]  /*12f0*/  S2UR UR18, SR_CgaCtaId ;  /* 0x00000000001279c3 */ /* 0x004ea20000008800 */
[----:B------:R-:W-:Y:S01]  /*1300*/  UMOV UR17, 0x400 ;  /* 0x0000040000117882 */ /* 0x000fe20000000000 */
[----:B------:R-:W-:Y:S01]  /*1310*/  UMOV UR6, URZ ;  /* 0x0000003f00067c82 */ /* 0x000fe20008000000 */
[----:B------:R-:W-:Y:S01]  /*1320*/  STL [R1+0x268], RZ ;  /* 0x000268ff01007387 */ /* 0x000fe20000100800 */
[----:B------:R-:W-:Y:S01]  /*1330*/  UMOV UR7, URZ ;  /* 0x0000003f00077c82 */ /* 0x000fe20008000000 */
[----:B------:R-:W-:Y:S01]  /*1340*/  UMOV UR8, URZ ;  /* 0x0000003f00087c82 */ /* 0x000fe20008000000 */
[----:B------:R-:W-:Y:S01]  /*1350*/  UMOV UR23, UR5 ;  /* 0x0000000500177c82 */ /* 0x000fe20008000000 */
[----:B------:R-:W-:Y:S01]  /*1360*/  STL [R1+0x264], RZ ;  /* 0x000264ff01007387 */ /* 0x000fe20000100800 */
[----:B-1----:R-:W1:Y:S01]  /*1370*/  LDC R2, c[0x0][0x28c] ;  /* 0x0000a300ff027b82 */ /* 0x002e620000000800 */
[----:B------:R-:W-:Y:S01]  /*1380*/  UMOV UR24, UR4 ;  /* 0x0000000400187c82 */ /* 0x000fe20008000000 */
[----:B------:R-:W-:Y:S01]  /*1390*/  CS2R R4, SRZ ;  /* 0x0000000000047805 */ /* 0x000fe2000001ff00 */
[----:B------:R-:W-:Y:S01]  /*13a0*/  STL [R1+0x260], RZ ;  /* 0x000260ff01007387 */ /* 0x000fe20000100800 */
[----:B------:R-:W-:-:S02]  /*13b0*/  CS2R R6, SRZ ;  /* 0x0000000000067805 */ /* 0x000fc4000001ff00 */
[----:B0-----:R-:W-:Y:S02]  /*13c0*/  CS2R R8, SRZ ;  /* 0x0000000000087805 */ /* 0x001fe4000001ff00 */
[----:B------:R-:W-:Y:S01]  /*13d0*/  CS2R R10, SRZ ;  /* 0x00000000000a7805 */ /* 0x000fe2000001ff00 */
[----:B------:R-:W-:Y:S01]  /*13e0*/  STL [R1+0x25c], RZ ;  /* 0x00025cff01007387 */ /* 0x000fe20000100800 */
[----:B------:R-:W-:Y:S02]  /*13f0*/  CS2R R12, SRZ ;  /* 0x00000000000c7805 */ /* 0x000fe4000001ff00 */
[----:B------:R-:W-:Y:S02]  /*1400*/  CS2R R14, SRZ ;  /* 0x00000000000e7805 */ /* 0x000fe4000001ff00 */
[----:B------:R-:W-:Y:S01]  /*1410*/  CS2R R16, SRZ ;  /* 0x0000000000107805 */ /* 0x000fe2000001ff00 */
[----:B------:R-:W-:Y:S01]  /*1420*/  STL [R1+0x258], RZ ;  /* 0x000258ff01007387 */ /* 0x000fe20000100800 */
[----:B------:R-:W-:-:S02]  /*1430*/  CS2R R18, SRZ ;  /* 0x0000000000127805 */ /* 0x000fc4000001ff00 */
[----:B------:R-:W-:Y:S02]  /*1440*/  CS2R R20, SRZ ;  /* 0x0000000000147805 */ /* 0x000fe4000001ff00 */
        /* <DEDUP_REMOVED lines=10> */
[----:B-1----:R-:W-:Y:S02]  /*14f0*/  ISETP.GE.AND P0, PT, R2, 0x1, PT ;  /* 0x000000010200780c */ /* 0x002fe40003f06270 */
[----:B------:R-:W-:Y:S01]  /*1500*/  CS2R R2, SRZ ;  /* 0x0000000000027805 */ /* 0x000fe2000001ff00 */
[----:B------:R-:W-:Y:S01]  /*1510*/  IMAD.MOV.U32 R228, RZ, RZ, RZ ;  /* 0x000000ffffe47224 */ /* 0x000fe200078e00ff */
[----:B------:R-:W-:Y:S01]  /*1520*/  STL [R1+0x248], RZ ;  /* 0x000248ff01007387 */ /* 0x000fe20000100800 */
[----:B------:R-:W-:Y:S02]  /*1530*/  CS2R R120, SRZ ;  /* 0x0000000000787805 */ /* 0x000fe4000001ff00 */
[----:B------:R-:W-:-:S02]  /*1540*/  CS2R R122, SRZ ;  /* 0x00000000007a7805 */ /* 0x000fc4000001ff00 */
[----:B------:R-:W-:Y:S01]  /*1550*/  CS2R R124, SRZ ;  /* 0x00000000007c7805 */ /* 0x000fe2000001ff00 */
[----:B------:R-:W-:Y:S01]  /*1560*/  STL [R1+0x244], RZ ;  /* 0x000244ff01007387 */ /* 0x000fe20000100800 */
[----:B------:R-:W-:Y:S02]  /*1570*/  CS2R R126, SRZ ;  /* 0x00000000007e7805 */ /* 0x000fe4000001ff00 */
[----:B------:R-:W-:Y:S02]  /*1580*/  CS2R R128, SRZ ;  /* 0x0000000000807805 */ /* 0x000fe4000001ff00 */
[----:B------:R-:W-:Y:S01]  /*1590*/  CS2R R130, SRZ ;  /* 0x0000000000827805 */ /* 0x000fe2000001ff00 */
        /* <DEDUP_REMOVED lines=57> */
[----:B----4-:R-:W-:Y:S02]  /*1930*/  CS2R R24, SRZ ;  /* 0x0000000000187805 */ /* 0x010fe4000001ff00 */
[----:B------:R-:W-:-:S02]  /*1940*/  CS2R R26, SRZ ;  /* 0x00000000001a7805 */ /* 0x000fc4000001ff00 */
[----:B------:R-:W-:Y:S01]  /*1950*/  CS2R R28, SRZ ;  /* 0x00000000001c7805 */ /* 0x000fe2000001ff00 */
[----:B------:R-:W-:Y:S01]  /*1960*/  STL [R1+0x204], RZ ;  /* 0x000204ff01007387 */ /* 0x000fe20000100800 */
[----:B---3--:R-:W-:Y:S02]  /*1970*/  CS2R R30, SRZ ;  /* 0x00000000001e7805 */ /* 0x008fe4000001ff00 */
        /* <DEDUP_REMOVED lines=58> */
[----:B------:R-:W-:Y:S04]  /*1d20*/  STL [R1+0x1c8], RZ ;  /* 0x0001c8ff01007387 */ /* 0x000fe80000100800 */
        /* <DEDUP_REMOVED lines=26> */
[----:B------:R-:W-:Y:S01]  /*1ed0*/  STL [R1+0x15c], RZ ;  /* 0x00015cff01007387 */ /* 0x000fe20000100800 */
[----:B------:R-:W0:Y:S03]  /*1ee0*/  S2R R0, SR_TID.X ;  /* 0x0000000000007919 */ /* 0x000e260000002100 */
        /* <DEDUP_REMOVED lines=8> */
[----:B0-----:R-:W-:-:S03]  /*1f70*/  LOP3.LUT R0, R0, 0x80, RZ, 0xc0, !PT ;  /* 0x0000008000007812 */ /* 0x001fc600078ec0ff */
[----:B------:R-:W-:Y:S01]  /*1f80*/  STL [R1+0x138], RZ ;  /* 0x000138ff01007387 */ /* 0x000fe20000100800 */
[----:B------:R-:W-:-:S03]  /*1f90*/  SHF.R.U32.HI R0, RZ, 0x7, R0 ;  /* 0x00000007ff007819 */ /* 0x000fc60000011600 */
        /* <DEDUP_REMOVED lines=33> */
[----:B------:R-:W0:Y:S04]  /*21b0*/  SHFL.IDX PT, R0, R0, RZ, 0x1f ;  /* 0x00001fff00007589 */ /* 0x000e2800000e0000 */
[----:B------:R1:W-:Y:S04]  /*21c0*/  STL [R1+0xb0], RZ ;  /* 0x0000b0ff01007387 */ /* 0x0003e80000100800 */
[----:B------:R1:W-:Y:S04]  /*21d0*/  STL [R1+0xac], RZ ;  /* 0x0000acff01007387 */ /* 0x0003e80000100800 */
[----:B------:R1:W-:Y:S04]  /*21e0*/  STL [R1+0xa8], RZ ;  /* 0x0000a8ff01007387 */ /* 0x0003e80000100800 */
[----:B------:R1:W-:Y:S04]  /*21f0*/  STL [R1+0xa4], RZ ;  /* 0x0000a4ff01007387 */ /* 0x0003e80000100800 */
[----:B------:R1:W-:Y:S04]  /*2200*/  STL [R1+0xa0], RZ ;  /* 0x0000a0ff01007387 */ /* 0x0003e80000100800 */
[----:B------:R1:W-:Y:S01]  /*2210*/  STL [R1+0x9c], RZ ;  /* 0x00009cff01007387 */ /* 0x0003e20000100800 */
[----:B0-----:R-:W-:Y:S01]  /*2220*/  R2UR UR11, R0 ;  /* 0x00000000000b72ca */ /* 0x001fe200000e0000 */
[----:B------:R-:W-:-:S02]  /*2230*/  IMAD.MOV.U32 R0, RZ, RZ, RZ ;  /* 0x000000ffff007224 */ /* 0x000fc400078e00ff */
[----:B------:R1:W-:Y:S04]  /*2240*/  STL [R1+0x98], RZ ;  /* 0x000098ff01007387 */ /* 0x0003e80000100800 */
[----:B------:R1:W-:Y:S04]  /*2250*/  STL [R1+0x94], RZ ;  /* 0x000094ff01007387 */ /* 0x0003e80000100800 */
[----:B------:R1:W-:Y:S02]  /*2260*/  STL [R1+0x90], RZ ;  /* 0x000090ff01007387 */ /* 0x0003e40000100800 */
[----:B------:R-:W-:-:S02]  /*2270*/  ULEA.HI UR12, UR11, UR11, URZ, 0x1 ;  /* 0x0000000b0b0c7291 */ /* 0x000fc4000f8f083f */
[----:B------:R1:W-:Y:S02]  /*2280*/  STL [R1+0x8c], RZ ;  /* 0x00008cff01007387 */ /* 0x0003e40000100800 */
[----:B------:R-:W-:Y:S02]  /*2290*/  ULOP3.LUT UR16, UR12, 0x7fffe, URZ, 0xc0, !UPT ;  /* 0x0007fffe0c107892 */ /* 0x000fe4000f8ec03f */
[----:B------:R1:W-:Y:S01]  /*22a0*/  STL [R1+0x88], RZ ;  /* 0x000088ff01007387 */ /* 0x0003e20000100800 */
[----:B--2---:R-:W-:Y:S02]  /*22b0*/  ULEA UR12, UR18, UR17, 0x18 ;  /* 0x00000011120c7291 */ /* 0x004fe4000f8ec03f */
[----:B------:R-:W-:Y:S01]  /*22c0*/  UIADD3 UR16, UR11, -UR16, URZ ;  /* 0x800000100b107290 */ /* 0x000fe2000fffe03f */
[----:B------:R1:W-:Y:S03]  /*22d0*/  STL [R1+0x84], RZ ;  /* 0x000084ff01007387 */ /* 0x0003e60000100800 */
[----:B------:R-:W-:Y:S01]  /*22e0*/  ULEA UR16, UR16, UR12, 0xd ;  /* 0x0000000c10107291 */ /* 0x000fe2000f8e683f */
[----:B------:R1:W-:Y:S03]  /*22f0*/  STL [R1+0x80], RZ ;  /* 0x000080ff01007387 */ /* 0x0003e60000100800 */
[----:B------:R-:W-:Y:S01]  /*2300*/  UIADD3 UR16, UR16, 0x100, URZ ;  /* 0x0000010010107890 */ /* 0x000fe2000fffe03f */
[----:B------:R1:W-:Y:S03]  /*2310*/  STL [R1+0x7c], RZ ;  /* 0x00007cff01007387 */ /* 0x0003e60000100800 */
[----:B------:R-:W-:Y:S01]  /*2320*/  USHF.R.U32.HI UR11, URZ, 0x4, UR16 ;  /* 0x000000043f0b7899 */ /* 0x000fe20008011610 */
[----:B------:R1:W-:Y:S03]  /*2330*/  STL [R1+0x78], RZ ;  /* 0x000078ff01007387 */ /* 0x0003e60000100800 */
[----:B------:R-:W-:Y:S01]  /*2340*/  ULOP3.LUT UR11, UR11, 0x3fff, URZ, 0xc0, !UPT ;  /* 0x00003fff0b0b7892 */ /* 0x000fe2000f8ec03f */
[----:B------:R1:W-:Y:S04]  /*2350*/  STL [R1+0x74], RZ ;  /* 0x000074ff01007387 */ /* 0x0003e80000100800 */
        /* <DEDUP_REMOVED lines=28> */
[----:B------:R1:W-:Y:S01]  /*2520*/  STL [R1], RZ ;  /* 0x000000ff01007387 */ /* 0x0003e20000100800 */
[----:B------:R-:W-:Y:S05]  /*2530*/  @!P0 BRA `(.L_x_17) ;  /* 0x0000002400408947 */ /* 0x000fea0003800000 */
[----:B------:R-:W-:-:S06]  /*2540*/  UISETP.NE.AND UP0, UPT, UR22, 0x3, UPT ;  /* 0x000000031600788c */ /* 0x000fcc000bf05270 */
[----:B------:R-:W-:-:S13]  /*2550*/  PLOP3.LUT P1, PT, PT, PT, UP0, 0x80, 0x0 ;  /* 0x000000000000781c */ /* 0x000fda0003f2f008 */
[----:B------:R-:W-:Y:S05]  /*2560*/  @!P1 BRA `(.L_x_18) ;  /* 0x0000000000049947 */ /* 0x000fea0003800000 */
[----:B------:R-:W-:Y:S01]  /*2570*/  BPT.TRAP 0x1 ;  /* 0x000000040000795c */ /* 0x000fe20000300000 */
.L_x_18:
[----:B------:R-:W-:Y:S01]  /*2580*/  ULEA UR6, UR5, UR12, 0x3 ;  /* 0x0000000c05067291 */ /* 0x000fe2000f8e183f */
[----:B------:R-:W-:-:S05]  /*2590*/  IMAD.U32 R0, RZ, RZ, UR4 ;  /* 0x00000004ff007e24 */ /* 0x000fca000f8e00ff */
[----:B------:R-:W-:-:S04]  /*25a0*/  SHF.L.U32 R0, R0, 0x1f, RZ ;  /* 0x0000001f00007819 */ /* 0x000fc800000006ff */
[----:B------:R0:W2:Y:S01]  /*25b0*/  SYNCS.PHASECHK.TRANS64.TRYWAIT P0, [UR6], R0 ;  /* 0x00000000ff0075a7 */ /* 0x0000a20008000146 */
[----:B------:R-:W-:Y:S05]  /*25c0*/  @!P1 BRA `(.L_x_19) ;  /* 0x0000000000049947 */ /* 0x000fea0003800000 */
[----:B------:R-:W-:Y:S01]  /*25d0*/  BPT.TRAP 0x1 ;  /* 0x000000040000795c */ /* 0x000fe20000300000 */
.L_x_19:
[----:B--2---:R-:W-:Y:S05]  /*25e0*/  @P0 BRA `(.L_x_20) ;  /* 0x0000000000080947 */ /* 0x004fea0003800000 */
[----:B------:R-:W2:Y:S02]  /*25f0*/  SYNCS.PHASECHK.TRANS64.TRYWAIT P0, [UR6], R0 ;  /* 0x00000000ff0075a7 */ /* 0x000ea40008000146 */
[----:B--2---:R-:W-:Y:S05]  /*2600*/  @!P0 BRA `(.L_x_21) ;  /* 0x0000018000288947 */ /* 0x004fea0003800000 */
.L_x_20:
[----:B------:R-:W-:Y:S01]  /*2610*/  UIADD3 UR6, UR12, 0xc100, URZ ;  /* 0x0000c1000c067890 */ /* 0x000fe2000fffe03f */
[----:B------:R-:W-:Y:S01]  /*2620*/  WARPGROUP.ARRIVE ;  /* 0x00000000000079c5 */ /* 0x000fe20000000000 */
[----:B------:R-:W-:Y:S01]  /*2630*/  ULOP3.LUT UR7, UR11, 0x10000, URZ, 0xfc, !UPT ;  /* 0x000100000b077892 */ /* 0x000fe2000f8efc3f */
[----:B------:R3:W-:Y:S01]  /*2640*/  STL [R1+0x26c], RZ ;  /* 0x00026cff01007387 */ /* 0x0007e20000100800 */
[----:B------:R-:W-:Y:S01]  /*2650*/  USHF.R.U32.HI UR6, URZ, 0x4, UR6 ;  /* 0x000000043f067899 */ /* 0x000fe20008011606 */
[----:B0-2---:R-:W-:Y:S01]  /*2660*/  IMAD.MOV.U32 R0, RZ, RZ, RZ ;  /* 0x000000ffff007224 */ /* 0x005fe200078e00ff */
[----:B------:R-:W-:Y:S01]  /*2670*/  ULEA UR7, UR5, UR7, 0xa ;  /* 0x0000000705077291 */ /* 0x000fe2000f8e503f */
[----:B------:R3:W-:Y:S01]  /*2680*/  STL [R1+0x268], RZ ;  /* 0x000268ff01007387 */ /* 0x0007e20000100800 */
[----:B------:R-:W-:Y:S01]  /*2690*/  ULOP3.LUT UR6, UR6, 0x3fff, URZ, 0xc0, !UPT ;  /* 0x00003fff06067892 */ /* 0x000fe2000f8ec03f */
[----:B------:R-:W-:Y:S01]  /*26a0*/  CS2R R2, SRZ ;  /* 0x0000000000027805 */ /* 0x000fe2000001ff00 */
[----:B------:R-:W-:Y:S01]  /*26b0*/  UMOV UR17, 0x40000040 ;  /* 0x4000004000117882 */ /* 0x000fe20000000000 */
[----:B------:R-:W-:Y:S01]  /*26c0*/  UMOV UR19, 0x40000040 ;  /* 0x4000004000137882 */ /* 0x000fe20000000000 */
[----:B------:R-:W-:Y:S01]  /*26d0*/  ULOP3.LUT UR6, UR6, 0x10000, URZ, 0xfc, !UPT ;  /* 0x0001000006067892 */ /* 0x000fe2000f8efc3f */
[----:B------:R3:W-:Y:S01]  /*26e0*/  STL [R1+0x264], RZ ;  /* 0x000264ff01007387 */ /* 0x0007e20000100800 */
[----:B------:R-:W-:Y:S01]  /*26f0*/  UMOV UR16, UR7 ;  /* 0x0000000700107c82 */ /* 0x000fe20008000000 */
[----:B------:R-:W-:Y:S01]  /*2700*/  CS2R R4, SRZ ;  /* 0x0000000000047805 */ /* 0x000fe2000001ff00 */
[----:B------:R-:W-:Y:S01]  /*2710*/  UIMAD UR8, UR5, 0xc00, UR6 ;  /* 0x00000c00050878a4 */ /* 0x000fe2000f8e0206 */
[----:B------:R3:W-:Y:S01]  /*2720*/  STL [R1+0x260], RZ ;  /* 0x000260ff01007387 */ /* 0x0007e20000100800 */
[----:B------:R-:W-:Y:S01]  /*2730*/  CS2R R6, SRZ ;  /* 0x0000000000067805 */ /* 0x000fe2000001ff00 */
[----:B------:R-:W-:Y:S01]  /*2740*/  UMOV UR6, 0x4 ;  /* 0x0000000400067882 */ /* 0x000fe20000000000 */
[----:B------:R-:W-:Y:S01]  /*2750*/  CS2R R8, SRZ ;  /* 0x0000000000087805 */ /* 0x000fe2000001ff00 */
[----:B------:R3:W-:Y:S01]  /*2760*/  STL [R1+0x25c], RZ ;  /* 0x00025cff01007387 */ /* 0x0007e20000100800 */
[----:B------:R-:W-:Y:S01]  /*2770*/  CS2R R10, SRZ ;  /* 0x00000000000a7805 */ /* 0x000fe2000001ff00 */
[----:B------:R-:W-:Y:S01]  /*2780*/  UMOV UR18, UR8 ;  /* 0x0000000800127c82 */ /* 0x000fe20008000000 */
[----:B------:R-:W-:Y:S01]  /*2790*/  CS2R R12, SRZ ;  /* 0x00000000000c7805 */ /* 0x000fe2000001ff00 */
[----:B------:R-:W-:Y:S01]  /*27a0*/  QGMMA.64x192x32.F32.E4M3.E4M3 R120, gdesc[UR16], RZ, !UPT ;  /* 0x02e00000107879f3 */ /* 0x000fe2000c7008ff */
[----:B------:R-:W-:Y:S01]  /*27b0*/  UIADD3 UR18, UR8, 0x600, URZ ;  /* 0x0000060008127890 */ /* 0x000fe2000fffe03f */
[----:B------:R3:W-:Y:S01]  /*27c0*/  STL [R1+0x258], RZ ;  /* 0x000258ff01007387 */ /* 0x0007e20000100800 */
[----:B------:R-:W-:Y:S01]  /*27d0*/  UMOV UR19, 0x40000040 ;  /* 0x4000004000137882 */ /* 0x000fe20000000000 */
[----:B------:R-:W-:-:S02]  /*27e0*/  CS2R R14, SRZ ;  /* 0x00000000000e7805 */ /* 0x000fc4000001ff00 */
[----:B------:R-:W-:Y:S01]  /*27f0*/  CS2R R16, SRZ ;  /* 0x0000000000107805 */ /* 0x000fe2000001ff00 */
[----:B------:R3:W-:Y:S01]  /*2800*/  STL [R1+0x254], RZ ;  /* 0x000254ff01007387 */ /* 0x0007e20000100800 */
[----:B------:R-:W-:Y:S02]  /*2810*/  CS2R R18, SRZ ;  /* 0x0000000000127805 */ /* 0x000fe4000001ff00 */
[----:B------:R-:W-:Y:S02]  /*2820*/  CS2R R20, SRZ ;  /* 0x0000000000147805 */ /* 0x000fe4000001ff00 */
[----:B------:R-:W-:Y:S01]  /*2830*/  CS2R R22, SRZ ;  /* 0x0000000000167805 */ /* 0x000fe2000001ff00 */
[----:B------:R3:W-:Y:S01]  /*2840*/  STL [R1+0x250], RZ ;  /* 0x000250ff01007387 */ /* 0x0007e20000100800 */
[----:B------:R-:W-:Y:S02]  /*2850*/  CS2R R216, SRZ ;  /* 0x0000000000d87805 */ /* 0x000fe4000001ff00 */
[----:B------:R-:W-:-:S02]  /*2860*/  CS2R R218, SRZ ;  /* 0x0000000000da7805 */ /* 0x000fc4000001ff00 */
[----:B------:R-:W-:Y:S01]  /*2870*/  CS2R R220, SRZ ;  /* 0x0000000000dc7805 */ /* 0x000fe2000001ff00 */
[----:B------:R3:W-:Y:S01]  /*2880*/  STL [R1+0x24c], RZ ;  /* 0x00024cff01007387 */ /* 0x0007e20000100800 */
[----:B------:R-:W-:Y:S02]  /*2890*/  CS2R R222, SRZ ;  /* 0x0000000000de7805 */ /* 0x000fe4000001ff00 */
[----:B------:R-:W-:Y:S02]  /*28a0*/  CS2R R224, SRZ ;  /* 0x0000000000e07805 */ /* 0x000fe4000001ff00 */
[----:B------:R-:W-:Y:S01]  /*28b0*/  CS2R R226, SRZ ;  /* 0x0000000000e27805 */ /* 0x000fe2000001ff00 */
[----:B------:R3:W-:Y:S01]  /*28c0*/  STL [R1+0x248], RZ ;  /* 0x000248ff01007387 */ /* 0x0007e20000100800 */
[----:B------:R-:W-:Y:S01]  /*28d0*/  IMAD.MOV.U32 R228, RZ, RZ, RZ ;  /* 0x000000ffffe47224 */ /* 0x000fe200078e00ff */
[----:B------:R-:W-:Y:S01]  /*28e0*/  QGMMA.64x192x32.F32.E4M3.E4M3 R24, gdesc[UR16], RZ, !UPT ;  /* 0x02e00000101879f3 */ /* 0x000fe2000c7008ff */
[----:B------:R-:W-:Y:S01]  /*28f0*/  UIADD3 UR16, UR7, 0x2, URZ ;  /* 0x0000000207107890 */ /* 0x000fe2000fffe03f */
[----:B------:R3:W-:Y:S01]  /*2900*/  STL [R1+0x244], RZ ;  /* 0x000244ff01007387 */ /* 0x0007e20000100800 */
[----:B------:R-:W-:Y:S01]  /*2910*/  UIADD3 UR18, UR8, 0x2, URZ ;  /* 0x0000000208127890 */ /* 0x000fe2000fffe03f */
[----:B------:R-:W-:Y:S01]  /*2920*/  UMOV UR17, 0x40000040 ;  /* 0x4000004000117882 */ /* 0x000fe20000000000 */
[----:B------:R-:W-:Y:S01]  /*2930*/  UMOV UR19, 0x40000040 ;  /* 0x4000004000137882 */ /* 0x000fe20000000000 */
        /* <DEDUP_REMOVED lines=28> */
[----:B------:R3:W-:Y:S01]  /*2b00*/  STL [R1+0x1d0], RZ ;  /* 0x0001d0ff01007387 */ /* 0x0007e20000100800 */
[----:B------:R-:W-:Y:S01]  /*2b10*/  QGMMA.64x192x32.F32.E4M3.E4M3 R120, gdesc[UR16], R120 ;  /* 0x02e00000107879f3 */ /* 0x000fe20008700878 */
[----:B------:R-:W-:Y:S01]  /*2b20*/  UIADD3 UR18, UR8, 0x602, URZ ;  /* 0x0000060208127890 */ /* 0x000fe2000fffe03f */
[----:B------:R-:W-:Y:S01]  /*2b30*/  UMOV UR19, 0x40000040 ;  /* 0x4000004000137882 */ /* 0x000fe20000000000 */
[----:B------:R3:W-:Y:S04]  /*2b40*/  STL [R1+0x1cc], RZ ;  /* 0x0001ccff01007387 */ /* 0x0007e80000100800 */
[----:B------:R3:W-:Y:S04]  /*2b50*/  STL [R1+0x1c8], RZ ;  /* 0x0001c8ff01007387 */ /* 0x0007e80000100800 */
[----:B------:R3:W-:Y:S04]  /*2b60*/  STL [R1+0x1c4], RZ ;  /* 0x0001c4ff01007387 */ /* 0x0007e80000100800 */
[----:B------:R3:W-:Y:S05]  /*2b70*/  STL [R1+0x1c0], RZ ;  /* 0x0001c0ff01007387 */ /* 0x0007ea0000100800 */
[----:B------:R-:W-:Y:S01]  /*2b80*/  QGMMA.64x192x32.F32.E4M3.E4M3 R24, gdesc[UR16], R24 ;  /* 0x02e00000101879f3 */ /* 0x000fe20008700818 */
        /* <DEDUP_REMOVED lines=42> */
[----:B------:R3:W-:Y:S01]  /*2e30*/  STL [R1+0x134], RZ ;  /* 0x000134ff01007387 */ /* 0x0007e20000100800 */
[----:B------:R-:W-:-:S02]  /*2e40*/  UIADD3 UR16, UR7, 0x6, URZ ;  /* 0x0000000607107890 */ /* 0x000fc4000fffe03f */
[----:B------:R-:W-:Y:S01]  /*2e50*/  UIADD3 UR18, UR8, 0x6, URZ ;  /* 0x0000000608127890 */ /* 0x000fe2000fffe03f */
[----:B------:R3:W-:Y:S01]  /*2e60*/  STL [R1+0x130], RZ ;  /* 0x000130ff01007387 */ /* 0x0007e20000100800 */
[----:B------:R-:W-:Y:S01]  /*2e70*/  ULDC UR7, c[0x0][0x50c] ;  /* 0x0001430000077ab9 */ /* 0x000fe20000000800 */
[----:B------:R-:W-:Y:S01]  /*2e80*/  UMOV UR17, 0x40000040 ;  /* 0x4000004000117882 */ /* 0x000fe20000000000 */
[----:B------:R-:W-:Y:S01]  /*2e90*/  UISETP.NE.AND UP0, UPT, UR7, 0x4, UPT ;  /* 0x000000040700788c */ /* 0x000fe2000bf05270 */
[----:B------:R3:W-:Y:S01]  /*2ea0*/  STL [R1+0x12c], RZ ;  /* 0x00012cff01007387 */ /* 0x0007e20000100800 */
[----:B------:R-:W-:Y:S02]  /*2eb0*/  UMOV UR19, 0x40000040 ;  /* 0x4000004000137882 */ /* 0x000fe40000000000 */
[----:B------:R-:W-:Y:S01]  /*2ec0*/  USEL UR7, URZ, 0x1, UP0 ;  /* 0x000000013f077887 */ /* 0x000fe20008000000 */
[----:B------:R3:W-:Y:S04]  /*2ed0*/  STL [R1+0x128], RZ ;  /* 0x000128ff01007387 */ /* 0x0007e80000100800 */
[----:B------:R3:W-:Y:S01]  /*2ee0*/  STL [R1+0x124], RZ ;  /* 0x000124ff01007387 */ /* 0x0007e20000100800 */
[----:B------:R-:W-:-:S03]  /*2ef0*/  ISETP.NE.AND P0, PT, RZ, UR7, PT ;  /* 0x00000007ff007c0c */ /* 0x000fc6000bf05270 */
        /* <DEDUP_REMOVED lines=25> */
[----:B------:R-:W-:Y:S03]  /*3090*/  QGMMA.64x192x32.F32.E4M3.E4M3 R120, gdesc[UR16], R120 ;  /* 0x02e00000107879f3 */ /* 0x000fe60008700878 */
[----:B------:R3:W-:Y:S01]  /*30a0*/  STL [R1+0xbc], RZ ;  /* 0x0000bcff01007387 */ /* 0x0007e20000100800 */
[----:B------:R-:W-:Y:S01]  /*30b0*/  UIADD3 UR18, UR8, 0x606, URZ ;  /* 0x0000060608127890 */ /* 0x000fe2000fffe03f */
[----:B------:R-:W-:-:S02]  /*30c0*/  UMOV UR19, 0x40000040 ;  /* 0x4000004000137882 */ /* 0x000fc40000000000 */
[----:B------:R3:W-:Y:S04]  /*30d0*/  STL [R1+0xb8], RZ ;  /* 0x0000b8ff01007387 */ /* 0x0007e80000100800 */
[----:B------:R3:W-:Y:S04]  /*30e0*/  STL [R1+0xb4], RZ ;  /* 0x0000b4ff01007387 */ /* 0x0007e80000100800 */
[----:B------:R3:W-:Y:S04]  /*30f0*/  STL [R1+0xb0], RZ ;  /* 0x0000b0ff01007387 */ /* 0x0007e80000100800 */
[----:B------:R3:W-:Y:S01]  /*3100*/  STL [R1+0xac], RZ ;  /* 0x0000acff01007387 */ /* 0x0007e20000100800 */
[----:B------:R-:W-:Y:S03]  /*3110*/  QGMMA.64x192x32.F32.E4M3.E4M3 R24, gdesc[UR16], R24, gsb0 ;  /* 0x02e00000101879f3 */ /* 0x000fe60008000818 */
        /* <DEDUP_REMOVED lines=44> */
[----:B------:R-:W-:Y:S02]  /*33e0*/  WARPGROUP.DEPBAR.LE gsb0, 0x0 ;  /* 0x00008000000079c5 */ /* 0x000fe40000010000 */
[----:B------:R-:W-:-:S01]  /*33f0*/  FADD R227, RZ, R121 ;  /* 0x00000079ffe37221 */ /* 0x000fc20000000000 */
[----:B------:R-:W-:Y:S01]  /*3400*/  FADD R228, RZ, R120 ;  /* 0x00000078ffe47221 */ /* 0x000fe20000000000 */
[----:B------:R-:W-:-:S01]  /*3410*/  FADD R226, RZ, R122 ;  /* 0x0000007affe27221 */ /* 0x000fc20000000000 */
[----:B------:R-:W-:Y:S01]  /*3420*/  FADD R225, RZ, R123 ;  /* 0x0000007bffe17221 */ /* 0x000fe20000000000 */
[----:B------:R-:W-:-:S01]  /*3430*/  FADD R224, RZ, R124 ;  /* 0x0000007cffe07221 */ /* 0x000fc20000000000 */
[----:B------:R0:W-:Y:S01]  /*3440*/  STL [R1+0x288], R227 ;  /* 0x000288e301007387 */ /* 0x0001e20000100800 */
[----:B------:R-:W-:-:S01]  /*3450*/  FADD R223, RZ, R125 ;  /* 0x0000007dffdf7221 */ /* 0x000fc20000000000 */
[----:B------:R-:W-:Y:S01]  /*3460*/  FADD R222, RZ, R126 ;  /* 0x0000007effde7221 */ /* 0x000fe20000000000 */
[----:B------:R-:W-:-:S01]  /*3470*/  FADD R221, RZ, R127 ;  /* 0x0000007fffdd7221 */ /* 0x000fc20000000000 */
[----:B------:R-:W-:Y:S01]  /*3480*/  FADD R220, RZ, R128 ;  /* 0x00000080ffdc7221 */ /* 0x000fe20000000000 */
[----:B------:R-:W-:-:S01]  /*3490*/  FADD R219, RZ, R129 ;  /* 0x00000081ffdb7221 */ /* 0x000fc20000000000 */
[----:B------:R-:W-:Y:S01]  /*34a0*/  FADD R218, RZ, R130 ;  /* 0x00000082ffda7221 */ /* 0x000fe20000000000 */
[----:B------:R-:W-:-:S01]  /*34b0*/  FADD R217, RZ, R131 ;  /* 0x00000083ffd97221 */ /* 0x000fc20000000000 */
[----:B------:R-:W-:Y:S01]  /*34c0*/  FADD R216, RZ, R132 ;  /* 0x00000084ffd87221 */ /* 0x000fe20000000000 */
[----:B------:R-:W-:-:S01]  /*34d0*/  FADD R23, RZ, R133 ;  /* 0x00000085ff177221 */ /* 0x000fc20000000000 */
[----:B0-----:R-:W-:Y:S01]  /*34e0*/  FADD R227, RZ, R156 ;  /* 0x0000009cffe37221 */ /* 0x001fe20000000000 */
[----:B------:R-:W-:-:S01]  /*34f0*/  FADD R22, RZ, R134 ;  /* 0x00000086ff167221 */ /* 0x000fc20000000000 */
[----:B------:R-:W-:Y:S01]  /*3500*/  FADD R21, RZ, R135 ;  /* 0x00000087ff157221 */ /* 0x000fe20000000000 */
[----:B------:R-:W-:-:S01]  /*3510*/  FADD R20, RZ, R136 ;  /* 0x00000088ff147221 */ /* 0x000fc20000000000 */
[----:B------:R-:W-:Y:S01]  /*3520*/  FADD R19, RZ, R137 ;  /* 0x00000089ff137221 */ /* 0x000fe20000000000 */
[----:B------:R0:W-:Y:S01]  /*3530*/  STL [R1], R227 ;  /* 0x000000e301007387 */ /* 0x0001e20000100800 */
        /* <DEDUP_REMOVED lines=14> */
[----:B------:R0:W-:Y:S01]  /*3620*/  STL [R1+0x4], R227 ;  /* 0x000004e301007387 */ /* 0x0001e20000100800 */
[----:B------:R-:W-:-:S01]  /*3630*/  FADD R5, RZ, R151 ;  /* 0x00000097ff057221 */ /* 0x000fc20000000000 */
[----:B------:R-:W-:Y:S01]  /*3640*/  FADD R4, RZ, R152 ;  /* 0x00000098ff047221 */ /* 0x000fe20000000000 */
[----:B------:R-:W-:-:S01]  /*3650*/  FADD R3, RZ, R153 ;  /* 0x00000099ff037221 */ /* 0x000fc20000000000 */
[----:B------:R-:W-:Y:S01]  /*3660*/  FADD R2, RZ, R154 ;  /* 0x0000009aff027221 */ /* 0x000fe20000000000 */
[----:B------:R-:W-:-:S01]  /*3670*/  FADD R0, RZ, R155 ;  /* 0x0000009bff007221 */ /* 0x000fc20000000000 */
[----:B0-----:R-:W-:-:S05]  /*3680*/  FADD R227, RZ, R158 ;  /* 0x0000009effe37221 */ /* 0x001fca0000000000 */
[----:B------:R0:W-:Y:S02]  /*3690*/  STL [R1+0x8], R227 ;  /* 0x000008e301007387 */ /* 0x0001e40000100800 */
        /* <DEDUP_REMOVED lines=305> */
[----:B------:R0:W-:Y:S04]  /*49b0*/  STL [R1+0x26c], R227 ;  /* 0x00026ce301007387 */ /* 0x0001e80000100800 */
[----:B0-----:R0:W5:Y:S01]  /*49c0*/  LDL.LU R227, [R1+0x288] ;  /* 0x0002880001e37983 */ /* 0x0011620000300800 */
[----:B------:R-:W-:-:S05]  /*49d0*/  UMOV UR6, URZ ;  /* 0x0000003f00067c82 */ /* 0x000fca0008000000 */
.L_x_22:
[----:B------:R-:W-:Y:S01]  /*49e0*/  UIADD3 UR23, UR5, 0x1, URZ ;  /* 0x0000000105177890 */ /* 0x000fe2000fffe03f */
[----:B------:R-:W-:-:S03]  /*49f0*/  UMOV UR8, 0x1 ;  /* 0x0000000100087882 */ /* 0x000fc60000000000 */
[----:B------:R-:W-:-:S04]  /*4a00*/  UISETP.NE.AND UP0, UPT, UR23, 0x3, UPT ;  /* 0x000000031700788c */ /* 0x000fc8000bf05270 */
[----:B------:R-:W-:Y:S02]  /*4a10*/  USEL UR24, URZ, 0x1, UP0 ;  /* 0x000000013f187887 */ /* 0x000fe40008000000 */
[----:B------:R-:W-:Y:S02]  /*4a20*/  USEL UR23, UR23, URZ, UP0 ;  /* 0x0000003f17177287 */ /* 0x000fe40008000000 */
[----:B------:R-:W-:-:S12]  /*4a30*/  ULOP3.LUT UR24, UR4, UR24, URZ, 0x3c, !UPT ;  /* 0x0000001804187292 */ /* 0x000fd8000f8e3c3f */
.L_x_17:
[----:B------:R-:W-:-:S04]  /*4a40*/  UISETP.LT.AND UP0, UPT, UR10, 0x1, UPT ;  /* 0x000000010a00788c */ /* 0x000fc8000bf01270 */
[----:B------:R-:W-:-:S04]  /*4a50*/  USEL UR16, UR10, 0x1, UP0 ;  /* 0x000000010a107887 */ /* 0x000fc80008000000 */
[----:B------:R-:W-:-:S04]  /*4a60*/  UIADD3 UR26, UR10, -UR16, URZ ;  /* 0x800000100a1a7290 */ /* 0x000fc8000fffe03f */
[----:B------:R-:W-:-:S06]  /*4a70*/  UISETP.GE.AND UP0, UPT, UR26, 0x1, UPT ;  /* 0x000000011a00788c */ /* 0x000fcc000bf06270 */
[----:B------:R-:W-:-:S13]  /*4a80*/  PLOP3.LUT P0, PT, PT, PT, UP0, 0x80, 0x0 ;  /* 0x000000000000781c */ /* 0x000fda0003f0f008 */
[----:B------:R-:W-:Y:S05]  /*4a90*/  @!P0 BRA `(.L_x_23) ;  /* 0x00000028000c8947 */ /* 0x000fea0003800000 */
[----:B------:R-:W-:Y:S01]  /*4aa0*/  UMOV UR25, UR5 ;  /* 0x0000000500197c82 */ /* 0x000fe20008000000 */
[----:B------:R-:W-:-:S05]  /*4ab0*/  ULDC UR27, c[0x0][0x50c] ;  /* 0x00014300001b7ab9 */ /* 0x000fca0000000800 */
.L_x_31:
[----:B------:R-:W-:-:S06]  /*4ac0*/  UISETP.NE.AND UP0, UPT, UR22, 0x3, UPT ;  /* 0x000000031600788c */ /* 0x000fcc000bf05270 */
[----:B------:R-:W-:-:S13]  /*4ad0*/  PLOP3.LUT P1, PT, PT, PT, UP0, 0x80, 0x0 ;  /* 0x000000000000781c */ /* 0x000fda0003f2f008 */
[----:B-----5:R-:W-:Y:S05]  /*4ae0*/  @!P1 BRA `(.L_x_24) ;  /* 0x0000000000049947 */ /* 0x020fea0003800000 */
[----:B------:R-:W-:Y:S01]  /*4af0*/  BPT.TRAP 0x1 ;  /* 0x000000040000795c */ /* 0x000fe20000300000 */
.L_x_24:
[----:B------:R-:W2:Y:S01]  /*4b00*/  S2UR UR16, SR_CgaCtaId ;  /* 0x00000000001079c3 */ /* 0x000ea20000008800 */
[----:B------:R-:W-:Y:S01]  /*4b10*/  UMOV UR12, 0x400 ;  /* 0x00000400000c7882 */ /* 0x000fe20000000000 */
[----:B------:R-:W-:-:S05]  /*4b20*/  IMAD.U32 R229, RZ, RZ, UR24 ;  /* 0x00000018ffe57e24 */ /* 0x000fca000f8e00ff */
[----:B------:R-:W-:Y:S01]  /*4b30*/  SHF.L.U32 R229, R229, 0x1f, RZ ;  /* 0x0000001fe5e57819 */ /* 0x000fe200000006ff */
[----:B--2---:R-:W-:-:S04]  /*4b40*/  ULEA UR12, UR16, UR12, 0x18 ;  /* 0x0000000c100c7291 */ /* 0x004fc8000f8ec03f */
[----:B------:R-:W-:-:S09]  /*4b50*/  ULEA UR16, UR23, UR12, 0x3 ;  /* 0x0000000c17107291 */ /* 0x000fd2000f8e183f */
[----:B------:R2:W4:Y:S01]  /*4b60*/  SYNCS.PHASECHK.TRANS64.TRYWAIT P0, [UR16], R229 ;  /* 0x000000e5ff0075a7 */ /* 0x0005220008000150 */
[----:B------:R-:W-:Y:S05]  /*4b70*/  @!P1 BRA `(.L_x_25) ;  /* 0x0000000000049947 */ /* 0x000fea0003800000 */
[----:B------:R-:W-:Y:S01]  /*4b80*/  BPT.TRAP 0x1 ;  /* 0x000000040000795c */ /* 0x000fe20000300000 */
.L_x_25:
[----:B----4-:R-:W-:Y:S05]  /*4b90*/  @P0 BRA `(.L_x_26) ;  /* 0x0000000000080947 */ /* 0x010fea0003800000 */
[----:B------:R-:W4:Y:S02]  /*4ba0*/  SYNCS.PHASECHK.TRANS64.TRYWAIT P0, [UR16], R229 ;  /* 0x000000e5ff0075a7 */ /* 0x000f240008000150 */
[----:B----4-:R-:W-:Y:S05]  /*4bb0*/  @!P0 BRA `(.L_x_27) ;  /* 0x0000015800d48947 */ /* 0x010fea0003800000 */
.L_x_26:
[----:B------:R-:W-:Y:S01]  /*4bc0*/  UIADD3 UR16, UR12, 0xc100, URZ ;  /* 0x0000c1000c107890 */ /* 0x000fe2000fffe03f */
[----:B------:R-:W-:Y:S01]  /*4bd0*/  WARPGROUP.ARRIVE ;  /* 0x00000000000079c5 */ /* 0x000fe20000000000 */
[----:B------:R-:W-:Y:S02]  /*4be0*/  UISETP.NE.AND UP0, UPT, UR7, URZ, UPT ;  /* 0x0000003f0700728c */ /* 0x000fe4000bf05270 */
[----:B------:R-:W-:Y:S02]  /*4bf0*/  USHF.R.U32.HI UR16, URZ, 0x4, UR16 ;  /* 0x000000043f107899 */ /* 0x000fe40008011610 */
[----:B------:R-:W-:Y:S02]  /*4c00*/  USEL UR8, UR8, URZ, !UP0 ;  /* 0x0000003f08087287 */ /* 0x000fe4000c000000 */
[----:B------:R-:W-:Y:S02]  /*4c10*/  ULOP3.LUT UR16, UR16, 0x3fff, URZ, 0xc0, !UPT ;  /* 0x00003fff10107892 */ /* 0x000fe4000f8ec03f */
[----:B------:R-:W-:-:S02]  /*4c20*/  UISETP.NE.U32.AND UP0, UPT, UR8, URZ, UPT ;  /* 0x0000003f0800728c */ /* 0x000fc4000bf05070 */
[----:B------:R-:W-:Y:S02]  /*4c30*/  ULOP3.LUT UR7, UR11, 0x10000, URZ, 0xfc, !UPT ;  /* 0x000100000b077892 */ /* 0x000fe4000f8efc3f */
[----:B------:R-:W-:Y:S02]  /*4c40*/  ULOP3.LUT UR8, UR16, 0x10000, URZ, 0xfc, !UPT ;  /* 0x0001000010087892 */ /* 0x000fe4000f8efc3f */
[----:B------:R-:W-:Y:S02]  /*4c50*/  ULEA UR7, UR23, UR7, 0xa ;  /* 0x0000000717077291 */ /* 0x000fe4000f8e503f */
[----:B------:R-:W-:Y:S01]  /*4c60*/  UIMAD UR8, UR23, 0xc00, UR8 ;  /* 0x00000c00170878a4 */ /* 0x000fe2000f8e0208 */
[----:B------:R-:W-:Y:S01]  /*4c70*/  UMOV UR17, 0x40000040 ;  /* 0x4000004000117882 */ /* 0x000fe20000000000 */
[----:B------:R-:W-:Y:S01]  /*4c80*/  UMOV UR19, 0x40000040 ;  /* 0x4000004000137882 */ /* 0x000fe20000000000 */
[----:B------:R-:W-:Y:S02]  /*4c90*/  UIADD3 UR6, UR6, 0x4, URZ ;  /* 0x0000000406067890 */ /* 0x000fe4000fffe03f */
[----:B------:R-:W-:-:S02]  /*4ca0*/  UMOV UR16, UR7 ;  /* 0x0000000700107c82 */ /* 0x000fc40008000000 */
[----:B------:R-:W-:Y:S02]  /*4cb0*/  UMOV UR18, UR8 ;  /* 0x0000000800127c82 */ /* 0x000fe40008000000 */
[----:B------:R-:W-:Y:S01]  /*4cc0*/  QGMMA.64x192x32.F32.E4M3.E4M3 R120, gdesc[UR16], R120, UP0 ;  /* 0x02e00000107879f3 */ /* 0x000fe2000bf00878 */
[----:B------:R-:W-:Y:S01]  /*4cd0*/  UIADD3 UR18, UR8, 0x600, URZ ;  /* 0x0000060008127890 */ /* 0x000fe2000fffe03f */
[----:B------:R-:W-:-:S15]  /*4ce0*/  UMOV UR19, 0x40000040 ;  /* 0x4000004000137882 */ /* 0x000fde0000000000 */
[----:B------:R-:W-:-:S03]  /*4cf0*/  NOP ;  /* 0x0000000000007918 */ /* 0x000fc60000000000 */
[----:B------:R-:W-:Y:S01]  /*4d00*/  QGMMA.64x192x32.F32.E4M3.E4M3 R24, gdesc[UR16], R24, UP0 ;  /* 0x02e00000101879f3 */ /* 0x000fe2000bf00818 */
[----:B------:R-:W-:Y:S02]  /*4d10*/  UIADD3 UR16, UR7, 0x2, URZ ;  /* 0x0000000207107890 */ /* 0x000fe4000fffe03f */
[----:B------:R-:W-:Y:S01]  /*4d20*/  UIADD3 UR18, UR8, 0x2, URZ ;  /* 0x0000000208127890 */ /* 0x000fe2000fffe03f */
[----:B------:R-:W-:Y:S01]  /*4d30*/  UMOV UR17, 0x40000040 ;  /* 0x4000004000117882 */ /* 0x000fe20000000000 */
[----:B------:R-:W-:Y:S01]  /*4d40*/  UMOV UR19, 0x40000040 ;  /* 0x4000004000137882 */ /* 0x000fe20000000000 */
[----:B------:R-:W-:-:S14]  /*4d50*/  UISETP.NE.AND UP0, UPT, UR6, UR27, UPT ;  /* 0x0000001b0600728c */ /* 0x000fdc000bf05270 */
[----:B------:R-:W-:Y:S01]  /*4d60*/  QGMMA.64x192x32.F32.E4M3.E4M3 R120, gdesc[UR16], R120 ;  /* 0x02e00000107879f3 */ /* 0x000fe20008700878 */
[----:B------:R-:W-:Y:S01]  /*4d70*/  UIADD3 UR18, UR8, 0x602, URZ ;  /* 0x0000060208127890 */ /* 0x000fe2000fffe03f */
[----:B------:R-:W-:-:S15]  /*4d80*/  UMOV UR19, 0x40000040 ;  /* 0x4000004000137882 */ /* 0x000fde0000000000 */
[----:B------:R-:W-:-:S03]  /*4d90*/  NOP ;  /* 0x0000000000007918 */ /* 0x000fc60000000000 */
[----:B------:R-:W-:Y:S01]  /*4da0*/  QGMMA.64x192x32.F32.E4M3.E4M3 R24, gdesc[UR16], R24 ;  /* 0x02e00000101879f3 */ /* 0x000fe20008700818 */
[----:B------:R-:W-:Y:S02]  /*4db0*/  UIADD3 UR16, UR7, 0x4, URZ ;  /* 0x0000000407107890 */ /* 0x000fe4000fffe03f */
[----:B------:R-:W-:Y:S01]  /*4dc0*/  UIADD3 UR18, UR8, 0x4, URZ ;  /* 0x0000000408127890 */ /* 0x000fe2000fffe03f */
[----:B------:R-:W-:Y:S01]  /*4dd0*/  UMOV UR17, 0x40000040 ;  /* 0x4000004000117882 */ /* 0x000fe20000000000 */
[----:B------:R-:W-:-:S15]  /*4de0*/  UMOV UR19, 0x40000040 ;  /* 0x4000004000137882 */ /* 0x000fde0000000000 */
        /* <DEDUP_REMOVED lines=8> */
[----:B------:R-:W-:Y:S01]  /*4e70*/  UMOV UR19, 0x40000040 ;  /* 0x4000004000137882 */ /* 0x000fe20000000000 */
[----:B------:R-:W-:-:S06]  /*4e80*/  USEL UR7, URZ, 0x1, UP0 ;  /* 0x000000013f077887 */ /* 0x000fcc0008000000 */
[----:B------:R-:W-:-:S08]  /*4e90*/  ISETP.NE.AND P0, PT, RZ, UR7, PT ;  /* 0x00000007ff007c0c */ /* 0x000fd0000bf05270 */
[----:B------:R-:W-:Y:S01]  /*4ea0*/  QGMMA.64x192x32.F32.E4M3.E4M3 R120, gdesc[UR16], R120 ;  /* 0x02e00000107879f3 */ /* 0x000fe20008700878 */
[----:B------:R-:W-:Y:S01]  /*4eb0*/  UIADD3 UR18, UR8, 0x606, URZ ;  /* 0x0000060608127890 */ /* 0x000fe2000fffe03f */
[----:B------:R-:W-:-:S15]  /*4ec0*/  UMOV UR19, 0x40000040 ;  /* 0x4000004000137882 */ /* 0x000fde0000000000 */
[----:B------:R-:W-:-:S03]  /*4ed0*/  NOP ;  /* 0x0000000000007918 */ /* 0x000fc60000000000 */
[----:B------:R-:W-:Y:S03]  /*4ee0*/  QGMMA.64x192x32.F32.E4M3.E4M3 R24, gdesc[UR16], R24, gsb0 ;  /* 0x02e00000101879f3 */ /* 0x000fe60008000818 */
[----:B------:R-:W-:Y:S02]  /*4ef0*/  WARPGROUP.DEPBAR.LE gsb0, 0x1 ;  /* 0x00008000000079c5 */ /* 0x000fe40000010100 */
[----:B------:R-:W-:Y:S05]  /*4f00*/  @!P0 BRA `(.L_x_28) ;  /* 0x0000002000708947 */ /* 0x000fea0003800000 */
[----:B------:R-:W-:Y:S02]  /*4f10*/  WARPGROUP.DEPBAR.LE gsb0, 0x0 ;  /* 0x00008000000079c5 */ /* 0x000fe40000010000 */
[----:B-----5:R-:W-:-:S01]  /*4f20*/  FADD R227, R121, R227 ;  /* 0x000000e379e37221 */ /* 0x020fc20000000000 */
[----:B------:R-:W-:Y:S01]  /*4f30*/  FADD R226, R122, R226 ;  /* 0x000000e27ae27221 */ /* 0x000fe20000000000 */
[----:B------:R-:W-:-:S01]  /*4f40*/  FADD R225, R123, R225 ;  /* 0x000000e17be17221 */ /* 0x000fc20000000000 */
[----:B------:R-:W-:Y:S01]  /*4f50*/  FADD R224, R124, R224 ;  /* 0x000000e07ce07221 */ /* 0x000fe20000000000 */
[----:B------:R-:W-:-:S01]  /*4f60*/  FADD R223, R125, R223 ;  /* 0x000000df7ddf7221 */ /* 0x000fc20000000000 */
[----:B------:R4:W-:Y:S01]  /*4f70*/  STL [R1+0x288], R227 ;  /* 0x000288e301007387 */ /* 0x0009e20000100800 */
[----:B------:R-:W-:-:S01]  /*4f80*/  FADD R222, R126, R222 ;  /* 0x000000de7ede7221 */ /* 0x000fc20000000000 */
[----:B------:R-:W-:Y:S01]  /*4f90*/  FADD R221, R127, R221 ;  /* 0x000000dd7fdd7221 */ /* 0x000fe20000000000 */
[----:B------:R-:W-:-:S01]  /*4fa0*/  FADD R220, R128, R220 ;  /* 0x000000dc80dc7221 */ /* 0x000fc20000000000 */
[----:B------:R-:W-:Y:S01]  /*4fb0*/  FADD R219, R129, R219 ;  /* 0x000000db81db7221 */ /* 0x000fe20000000000 */
[----:B------:R-:W-:-:S01]  /*4fc0*/  FADD R218, R130, R218 ;  /* 0x000000da82da7221 */ /* 0x000fc20000000000 */
[----:B------:R-:W-:Y:S01]  /*4fd0*/  FADD R217, R131, R217 ;  /* 0x000000d983d97221 */ /* 0x000fe20000000000 */
[----:B------:R-:W-:-:S01]  /*4fe0*/  FADD R216, R132, R216 ;  /* 0x000000d884d87221 */ /* 0x000fc20000000000 */
[----:B------:R-:W-:Y:S01]  /*4ff0*/  FADD R23, R133, R23 ;  /* 0x0000001785177221 */ /* 0x000fe20000000000 */
[----:B------:R-:W-:-:S01]  /*5000*/  FADD R22, R134, R22 ;  /* 0x0000001686167221 */ /* 0x000fc20000000000 */
[----:B----4-:R-:W4:Y:S01]  /*5010*/  LDL.LU R227, [R1+0x8] ;  /* 0x0000080001e37983 */ /* 0x010f220000300800 */
[----:B------:R-:W-:-:S01]  /*5020*/  FADD R21, R135, R21 ;  /* 0x0000001587157221 */ /* 0x000fc20000000000 */
[----:B------:R-:W-:Y:S01]  /*5030*/  FADD R20, R136, R20 ;  /* 0x0000001488147221 */ /* 0x000fe20000000000 */
[----:B------:R-:W-:-:S01]  /*5040*/  FADD R19, R137, R19 ;  /* 0x0000001389137221 */ /* 0x000fc20000000000 */
[----:B------:R0:W-:Y:S01]  /*5050*/  STL [R1+0x28c], R226 ;  /* 0x00028ce201007387 */ /* 0x0001e20000100800 */
[----:B------:R-:W-:-:S03]  /*5060*/  FADD R228, R120, R228 ;  /* 0x000000e478e47221 */ /* 0x000fc60000000000 */
[----:B0-----:R-:W2:Y:S04]  /*5070*/  LDL.LU R226, [R1+0x4] ;  /* 0x0000040001e27983 */ /* 0x001ea80000300800 */
[----:B------:R0:W-:Y:S04]  /*5080*/  STL [R1+0x290], R225 ;  /* 0x000290e101007387 */ /* 0x0001e80000100800 */
[----:B0-----:R-:W3:Y:S04]  /*5090*/  LDL.LU R225, [R1] ;  /* 0x0000000001e17983 */ /* 0x001ee80000300800 */
[----:B------:R-:W-:Y:S04]  /*50a0*/  STL [R1+0x294], R224 ;  /* 0x000294e001007387 */ /* 0x000fe80000100800 */
        /* <DEDUP_REMOVED lines=12> */
[----:B------:R-:W-:Y:S01]  /*5170*/  STL [R1+0x2c8], R19 ;  /* 0x0002c81301007387 */ /* 0x000fe20000100800 */
[----:B----4-:R-:W-:-:S05]  /*5180*/  FADD R227, R158, R227 ;  /* 0x000000e39ee37221 */ /* 0x010fca0000000000 */
[----:B------:R0:W-:Y:S01]  /*5190*/  STL [R1+0x8], R227 ;  /* 0x000008e301007387 */ /* 0x0001e20000100800 */
[----:B--2---:R-:W-:-:S01]  /*51a0*/  FADD R226, R157, R226 ;  /* 0x000000e29de27221 */ /* 0x004fc20000000000 */
[----:B---3--:R-:W-:-:S05]  /*51b0*/  FADD R225, R156, R225 ;  /* 0x000000e19ce17221 */ /* 0x008fca0000000000 */
[----:B------:R-:W-:Y:S04]  /*51c0*/  STL [R1], R225 ;  /* 0x000000e101007387 */ /* 0x000fe80000100800 */
[----:B0-----:R-:W2:Y:S04]  /*51d0*/  LDL.LU R227, [R1+0xc] ;  /* 0x00000c0001e37983 */ /* 0x001ea80000300800 */
[----:B------:R0:W-:Y:S04]  /*51e0*/  STL [R1+0x4], R226 ;  /* 0x000004e201007387 */ /* 0x0001e80000100800 */
[----:B0-----:R-:W3:Y:S04]  /*51f0*/  LDL.LU R226, [R1+0x10] ;  /* 0x0000100001e27983 */ /* 0x001ee80000300800 */
[----:B------:R-:W4:Y:S04]  /*5200*/  LDL.LU R225, [R1+0x14] ;  /* 0x0000140001e17983 */ /* 0x000f280000300800 */
        /* <DEDUP_REMOVED lines=13> */
[----:B------:R-:W4:Y:S01]  /*52e0*/  LDL.LU R19, [R1+0x4c] ;  /* 0x00004c0001137983 */ /* 0x000f220000300800 */
[----:B--2---:R-:W-:-:S05]  /*52f0*/  FADD R227, R159, R227 ;  /* 0x000000e39fe37221 */ /* 0x004fca0000000000 */
[----:B------:R0:W-:Y:S01]  /*5300*/  STL [R1+0xc], R227 ;  /* 0x00000ce301007387 */ /* 0x0001e20000100800 */
[----:B---3--:R-:W-:-:S01]  /*5310*/  FADD R226, R160, R226 ;  /* 0x000000e2a0e27221 */ /* 0x008fc20000000000 */
[----:B----4-:R-:W-:-:S04]  /*5320*/  FADD R225, R161, R225 ;  /* 0x000000e1a1e17221 */ /* 0x010fc80000000000 */
[----:B------:R2:W-:Y:S01]  /*5330*/  STL [R1+0x10], R226 ;  /* 0x000010e201007387 */ /* 0x0005e20000100800 */
[----:B------:R-:W-:-:S03]  /*5340*/  FADD R224, R162, R224 ;  /* 0x000000e0a2e07221 */ /* 0x000fc60000000000 */
        /* <DEDUP_REMOVED lines=24> */
[----:B0-----:R-:W4:Y:S01]  /*54d0*/  LDL.LU R227, [R1+0x50] ;  /* 0x0000500001e37983 */ /* 0x001f220000300800 */
[----:B------:R-:W-:-:S03]  /*54e0*/  FADD R19, R175, R19 ;  /* 0x00000013af137221 */ /* 0x000fc60000000000 */
[----:B------:R0:W-:Y:S04]  /*54f0*/  STL [R1+0x44], R21 ;  /* 0x0000441501007387 */ /* 0x0001e80000100800 */
[----:B--2---:R-:W2:Y:S04]  /*5500*/  LDL.LU R226, [R1+0x54] ;  /* 0x0000540001e27983 */ /* 0x004ea80000300800 */
[----:B------:R0:W-:Y:S04]  /*5510*/  STL [R1+0x48], R20 ;  /* 0x0000481401007387 */ /* 0x0001e80000100800 */
[----:B---3--:R-:W3:Y:S04]  /*5520*/  LDL.LU R225, [R1+0x58] ;  /* 0x0000580001e17983 */ /* 0x008ee80000300800 */
[----:B------:R0:W-:Y:S04]  /*5530*/  STL [R1+0x4c], R19 ;  /* 0x00004c1301007387 */ /* 0x0001e80000100800 */
[----:B----4-:R-:W4:Y:S04]  /*5540*/  LDL.LU R224, [R1+0x5c] ;  /* 0x00005c0001e07983 */ /* 0x010f280000300800 */
[----:B-1----:R-:W4:Y:S04]  /*5550*/  LDL.LU R223, [R1+0x60] ;  /* 0x0000600001df7983 */ /* 0x002f280000300800 */
        /* <DEDUP_REMOVED lines=9> */
[----:B0-----:R-:W4:Y:S04]  /*55f0*/  LDL.LU R21, [R1+0x88] ;  /* 0x0000880001157983 */ /* 0x001f280000300800 */
[----:B------:R-:W4:Y:S04]  /*5600*/  LDL.LU R20, [R1+0x8c] ;  /* 0x00008c0001147983 */ /* 0x000f280000300800 */
[----:B------:R-:W4:Y:S01]  /*5610*/  LDL.LU R19, [R1+0x90] ;  /* 0x0000900001137983 */ /* 0x000f220000300800 */
[----:B------:R-:W-:-:S01]  /*5620*/  FADD R227, R176, R227 ;  /* 0x000000e3b0e37221 */ /* 0x000fc20000000000 */
[----:B--2---:R-:W-:-:S04]  /*5630*/  FADD R226, R177, R226 ;  /* 0x000000e2b1e27221 */ /* 0x004fc80000000000 */
[----:B------:R0:W-:Y:S01]  /*5640*/  STL [R1+0x50], R227 ;  /* 0x000050e301007387 */ /* 0x0001e20000100800 */
[----:B---3--:R-:W-:-:S03]  /*5650*/  FADD R225, R178, R225 ;  /* 0x000000e1b2e17221 */ /* 0x008fc60000000000 */
[----:B------:R1:W-:Y:S01]  /*5660*/  STL [R1+0x54], R226 ;  /* 0x000054e201007387 */ /* 0x0003e20000100800 */
[----:B----4-:R-:W-:-:S03]  /*5670*/  FADD R224, R179, R224 ;  /* 0x000000e0b3e07221 */ /* 0x010fc60000000000 */
        /* <DEDUP_REMOVED lines=27> */
[----:B-1----:R-:W4:Y:S04]  /*5830*/  LDL.LU R226, [R1+0x98] ;  /* 0x0000980001e27983 */ /* 0x002f280000300800 */
[----:B------:R1:W-:Y:S04]  /*5840*/  STL [R1+0x8c], R20 ;  /* 0x00008c1401007387 */ /* 0x0003e80000100800 */
[----:B--2---:R-:W2:Y:S04]  /*5850*/  LDL.LU R225, [R1+0x9c] ;  /* 0x00009c0001e17983 */ /* 0x004ea80000300800 */
[----:B------:R1:W-:Y:S04]  /*5860*/  STL [R1+0x90], R19 ;  /* 0x0000901301007387 */ /* 0x0003e80000100800 */
[----:B---3--:R-:W3:Y:S04]  /*5870*/  LDL.LU R224, [R1+0xa0] ;  /* 0x0000a00001e07983 */ /* 0x008ee80000300800 */
[----:B----4-:R-:W4:Y:S04]  /*5880*/  LDL.LU R223, [R1+0xa4] ;  /* 0x0000a40001df7983 */ /* 0x010f280000300800 */
        /* <DEDUP_REMOVED lines=10> */
[----:B-1----:R-:W4:Y:S04]  /*5930*/  LDL.LU R20, [R1+0xd0] ;  /* 0x0000d00001147983 */ /* 0x002f280000300800 */
[----:B------:R-:W4:Y:S01]  /*5940*/  LDL.LU R19, [R1+0xd4] ;  /* 0x0000d40001137983 */ /* 0x000f220000300800 */
[----:B------:R-:W-:-:S01]  /*5950*/  FADD R227, R193, R227 ;  /* 0x000000e3c1e37221 */ /* 0x000fc20000000000 */
[----:B------:R-:W-:-:S04]  /*5960*/  FADD R226, R194, R226 ;  /* 0x000000e2c2e27221 */ /* 0x000fc80000000000 */
[----:B------:R0:W-:Y:S01]  /*5970*/  STL [R1+0x94], R227 ;  /* 0x000094e301007387 */ /* 0x0001e20000100800 */
[----:B--2---:R-:W-:-:S03]  /*5980*/  FADD R225, R195, R225 ;  /* 0x000000e1c3e17221 */ /* 0x004fc60000000000 */
        /* <DEDUP_REMOVED lines=253> */
[----:B------:R-:W-:Y:S01]  /*6960*/  STL [R1+0x1e8], R227 ;  /* 0x0001e8e301007387 */ /* 0x000fe20000100800 */
[----:B--2---:R-:W-:-:S03]  /*6970*/  FADD R225, R88, R225 ;  /* 0x000000e158e17221 */ /* 0x004fc60000000000 */
[----:B------:R-:W-:Y:S01]  /*6980*/  STL [R1+0x1ec], R226 ;  /* 0x0001ece201007387 */ /* 0x000fe20000100800 */
[----:B---3--:R-:W-:-:S03]  /*6990*/  FADD R224, R89, R224 ;  /* 0x000000e059e07221 */ /* 0x008fc60000000000 */
[----:B------:R-:W-:Y:S01]  /*69a0*/  STL [R1+0x1f0], R225 ;  /* 0x0001f0e101007387 */ /* 0x000fe20000100800 */
[----:B----4-:R-:W-:-:S03]  /*69b0*/  FADD R223, R90, R223 ;  /* 0x000000df5adf7221 */ /* 0x010fc60000000000 */
[----:B------:R-:W-:Y:S01]  /*69c0*/  STL [R1+0x1f4], R224 ;  /* 0x0001f4e001007387 */ /* 0x000fe20000100800 */
[----:B------:R-:W-:-:S03]  /*69d0*/  FADD R222, R91, R222 ;  /* 0x000000de5bde7221 */ /* 0x000fc60000000000 */
        /* <DEDUP_REMOVED lines=19> */
[----:B------:R-:W-:-:S01]  /*6b10*/  FADD R20, R101, R20 ;  /* 0x0000001465147221 */ /* 0x000fc20000000000 */
[----:B------:R-:W-:-:S05]  /*6b20*/  FADD R19, R102, R19 ;  /* 0x0000001366137221 */ /* 0x000fca0000000000 */
[----:B------:R0:W-:Y:S04]  /*6b30*/  STL [R1+0x228], R19 ;  /* 0x0002281301007387 */ /* 0x0001e80000100800 */
[----:B------:R-:W-:Y:S04]  /*6b40*/  STL [R1+0x220], R21 ;  /* 0x0002201501007387 */ /* 0x000fe80000100800 */
        /* <DEDUP_REMOVED lines=20> */
[----:B---3--:R-:W-:-:S03]  /*6c90*/  FADD R20, R104, R20 ;  /* 0x0000001468147221 */ /* 0x008fc60000000000 */
[----:B0-----:R0:W5:Y:S01]  /*6ca0*/  LDL.LU R19, [R1+0x2c8] ;  /* 0x0002c80001137983 */ /* 0x0011620000300800 */
[----:B----4-:R-:W-:-:S03]  /*6cb0*/  FADD R21, R105, R21 ;  /* 0x0000001569157221 */ /* 0x010fc60000000000 */
[----:B------:R1:W-:Y:S01]  /*6cc0*/  STL [R1+0x230], R20 ;  /* 0x0002301401007387 */ /* 0x0003e20000100800 */
[----:B------:R-:W-:-:S01]  /*6cd0*/  FADD R22, R106, R22 ;  /* 0x000000166a167221 */ /* 0x000fc20000000000 */
[----:B------:R-:W-:Y:S02]  /*6ce0*/  FADD R23, R107, R23 ;  /* 0x000000176b177221 */ /* 0x000fe40000000000 */
[----:B-1----:R0:W5:Y:S01]  /*6cf0*/  LDL.LU R20, [R1+0x2c4] ;  /* 0x0002c40001147983 */ /* 0x0021620000300800 */
[----:B------:R-:W-:-:S03]  /*6d00*/  FADD R216, R108, R216 ;  /* 0x000000d86cd87221 */ /* 0x000fc60000000000 */
[----:B------:R1:W-:Y:S01]  /*6d10*/  STL [R1+0x234], R21 ;  /* 0x0002341501007387 */ /* 0x0003e20000100800 */
[----:B------:R-:W-:-:S01]  /*6d20*/  FADD R217, R109, R217 ;  /* 0x000000d96dd97221 */ /* 0x000fc20000000000 */
[----:B------:R-:W-:Y:S02]  /*6d30*/  FADD R218, R110, R218 ;  /* 0x000000da6eda7221 */ /* 0x000fe40000000000 */
[----:B-1----:R0:W5:Y:S04]  /*6d40*/  LDL.LU R21, [R1+0x2c0] ;  /* 0x0002c00001157983 */ /* 0x0021680000300800 */
[----:B------:R1:W-:Y:S01]  /*6d50*/  STL [R1+0x238], R22 ;  /* 0x0002381601007387 */ /* 0x0003e20000100800 */
[----:B------:R-:W-:-:S01]  /*6d60*/  FADD R219, R111, R219 ;  /* 0x000000db6fdb7221 */ /* 0x000fc20000000000 */
[----:B------:R-:W-:-:S02]  /*6d70*/  FADD R220, R112, R220 ;  /* 0x000000dc70dc7221 */ /* 0x000fc40000000000 */
[----:B-1----:R0:W5:Y:S04]  /*6d80*/  LDL.LU R22, [R1+0x2bc] ;  /* 0x0002bc0001167983 */ /* 0x0021680000300800 */
[----:B------:R1:W-:Y:S01]  /*6d90*/  STL [R1+0x23c], R23 ;  /* 0x00023c1701007387 */ /* 0x0003e20000100800 */
[----:B------:R-:W-:-:S01]  /*6da0*/  FADD R221, R113, R221 ;  /* 0x000000dd71dd7221 */ /* 0x000fc20000000000 */
[----:B------:R-:W-:Y:S02]  /*6db0*/  FADD R222, R114, R222 ;  /* 0x000000de72de7221 */ /* 0x000fe40000000000 */
[----:B-1----:R0:W5:Y:S04]  /*6dc0*/  LDL.LU R23, [R1+0x2b8] ;  /* 0x0002b80001177983 */ /* 0x0021680000300800 */
[----:B------:R1:W-:Y:S01]  /*6dd0*/  STL [R1+0x240], R216 ;  /* 0x000240d801007387 */ /* 0x0003e20000100800 */
[----:B------:R-:W-:-:S03]  /*6de0*/  FADD R223, R115, R223 ;  /* 0x000000df73df7221 */ /* 0x000fc60000000000 */
        /* <DEDUP_REMOVED lines=13> */
[----:B------:R1:W-:Y:S04]  /*6ec0*/  STL [R1+0x254], R221 ;  /* 0x000254dd01007387 */ /* 0x0003e80000100800 */
        /* <DEDUP_REMOVED lines=12> */
[----:B-1----:R0:W5:Y:S01]  /*6f90*/  LDL.LU R227, [R1+0x288] ;  /* 0x0002880001e37983 */ /* 0x0021620000300800 */
        /* <DEDUP_REMOVED lines=18> */
[----:B0-----:R-:W-:-:S06]  /*70c0*/  UMOV UR6, URZ ;  /* 0x0000003f00067c82 */ /* 0x001fcc0008000000 */
.L_x_28:
[----:B------:R-:W-:Y:S05]  /*70d0*/  @!P1 BRA `(.L_x_29) ;  /* 0x0000000000049947 */ /* 0x000fea0003800000 */
[----:B------:R-:W-:Y:S01]  /*70e0*/  BPT.TRAP 0x1 ;  /* 0x000000040000795c */ /* 0x000fe20000300000 */
.L_x_29:
[----:B------:R4:W-:Y:S04]  /*70f0*/  STL [R1+0x28c], R2 ;  /* 0x00028c0201007387 */ /* 0x0009e80000100800 */
[----:B----4-:R-:W4:Y:S04]  /*7100*/  LDL R2, [R1+0x270] ;  /* 0x0002700001027983 */ /* 0x010f280000100800 */
[----:B-----5:R0:W-:Y:S04]  /*7110*/  STL [R1+0x288], R0 ;  /* 0x0002880001007387 */ /* 0x0201e80000100800 */
[----:B0-----:R-:W3:Y:S01]  /*7120*/  LDL R0, [R1+0x274] ;  /* 0x0002740001007983 */ /* 0x001ee20000100800 */
[----:B--2---:R-:W-:Y:S01]  /*7130*/  IMAD.U32 R229, RZ, RZ, UR25 ;  /* 0x00000019ffe57e24 */ /* 0x004fe2000f8e00ff */
[----:B----4-:R-:W-:-:S02]  /*7140*/  ISETP.NE.AND P0, PT, R2, RZ, PT ;  /* 0x000000ff0200720c */ /* 0x010fc40003f05270 */
[----:B------:R0:W5:Y:S11]  /*7150*/  LDL.LU R2, [R1+0x28c] ;  /* 0x00028c0001027983 */ /* 0x0001760000300800 */
[----:B------:R-:W-:-:S05]  /*7160*/  @P0 LEA R229, R229, UR12, 0x3 ;  /* 0x0000000ce5e50c11 */ /* 0x000fca000f8e18ff */
[----:B------:R-:W-:-:S05]  /*7170*/  @P0 VIADD R229, R229, 0x18 ;  /* 0x00000018e5e50836 */ /* 0x000fca0000000000 */
[----:B---3--:R-:W-:Y:S02]  /*7180*/  @P0 PRMT R229, R0, 0x654, R229 ;  /* 0x0000065400e50816 */ /* 0x008fe400000000e5 */
[----:B------:R0:W5:Y:S01]  /*7190*/  LDL.LU R0, [R1+0x288] ;  /* 0x0002880001007983 */ /* 0x0001620000300800 */
[----:B------:R-:W-:Y:S01]  /*71a0*/  UISETP.GT.U32.AND UP0, UPT, UR13, 0x1, UPT ;  /* 0x000000010d00788c */ /* 0x000fe2000bf04070 */
[----:B------:R0:W-:Y:S05]  /*71b0*/  @P0 SYNCS.ARRIVE.TRANS64.RED.A1T0 RZ, [R229+URZ], RZ ;  /* 0x000000ffe5ff09a7 */ /* 0x0001ea000810043f */
[----:B------:R-:W-:-:S13]  /*71c0*/  PLOP3.LUT P0, PT, PT, PT, UP0, 0x80, 0x0 ;  /* 0x000000000000781c */ /* 0x000fda0003f0f008 */
[----:B0-----:R-:W-:Y:S05]  /*71d0*/  @P0 BRA `(.L_x_30) ;  /* 0x0000000000040947 */ /* 0x001fea0003800000 */
[----:B------:R-:W-:Y:S01]  /*71e0*/  BPT.TRAP 0x1 ;  /* 0x000000040000795c */ /* 0x000fe20000300000 */
.L_x_30:
[----:B------:R-:W-:Y:S02]  /*71f0*/  UISETP.GT.AND UP2, UPT, UR26, 0x1, UPT ;  /* 0x000000011a00788c */ /* 0x000fe4000bf44270 */
[----:B------:R-:W-:Y:S02]  /*7200*/  UIADD3 UR23, UR23, 0x1, URZ ;  /* 0x0000000117177890 */ /* 0x000fe4000fffe03f */
[----:B------:R-:W-:Y:S02]  /*7210*/  UIADD3 UR25, UR25, 0x1, URZ ;  /* 0x0000000119197890 */ /* 0x000fe4000fffe03f */
[----:B------:R-:W-:Y:S01]  /*7220*/  PLOP3.LUT P0, PT, PT, PT, UP2, 0x80, 0x0 ;  /* 0x000000000000781c */ /* 0x000fe20003f0f028 */
[----:B------:R-:W-:Y:S02]  /*7230*/  UISETP.NE.AND UP0, UPT, UR23, 0x3, UPT ;  /* 0x000000031700788c */ /* 0x000fe4000bf05270 */
[----:B------:R-:W-:Y:S02]  /*7240*/  UIADD3 UR16, UR26, -0x1, URZ ;  /* 0xffffffff1a107890 */ /* 0x000fe4000fffe03f */
[----:B------:R-:W-:-:S02]  /*7250*/  USEL UR8, URZ, 0x1, UP0 ;  /* 0x000000013f087887 */ /* 0x000fc40008000000 */
[----:B------:R-:W-:Y:S02]  /*7260*/  UISETP.NE.AND UP1, UPT, UR25, 0x3, UPT ;  /* 0x000000031900788c */ /* 0x000fe4000bf25270 */
[----:B------:R-:W-:Y:S02]  /*7270*/  ULOP3.LUT UR24, UR24, UR8, URZ, 0x3c, !UPT ;  /* 0x0000000818187292 */ /* 0x000fe4000f8e3c3f */
[----:B------:R-:W-:Y:S02]  /*7280*/  USEL UR23, UR23, URZ, UP0 ;  /* 0x0000003f17177287 */ /* 0x000fe40008000000 */
[----:B------:R-:W-:Y:S01]  /*7290*/  USEL UR25, UR25, URZ, UP1 ;  /* 0x0000003f19197287 */ /* 0x000fe20008800000 */
[----:B------:R-:W-:Y:S01]  /*72a0*/  UMOV UR8, 0x1 ;  /* 0x0000000100087882 */ /* 0x000fe20000000000 */
[----:B------:R-:W-:Y:S01]  /*72b0*/  UMOV UR26, UR16 ;  /* 0x00000010001a7c82 */ /* 0x000fe20008000000 */
[----:B------:R-:W-:Y:S09]  /*72c0*/  @P0 BRA `(.L_x_31) ;  /* 0xffffffd400fc0947 */ /* 0x000ff2000383ffff */
.L_x_23:
[----:B------:R-:W-:-:S04]  /*72d0*/  UISETP.NE.AND UP0, UPT, UR6, URZ, UPT ;  /* 0x0000003f0600728c */ /* 0x000fc8000bf05270 */
[----:B------:R-:W-:-:S06]  /*72e0*/  USEL UR6, URZ, 0x1, !UP0 ;  /* 0x000000013f067887 */ /* 0x000fcc000c000000 */
[----:B------:R-:W-:-:S13]  /*72f0*/  ISETP.NE.AND P0, PT, RZ, UR6, PT ;  /* 0x00000006ff007c0c */ /* 0x000fda000bf05270 */
[----:B------:R-:W-:Y:S05]  /*7300*/  @!P0 BRA `(.L_x_32) ;  /* 0x0000002000dc8947 */ /* 0x000fea0003800000 */
[----:B------:R-:W-:Y:S02]  /*7310*/  WARPGROUP.DEPBAR.LE gsb0, 0x0 ;  /* 0x00008000000079c5 */ /* 0x000fe40000010000 */
[----:B-----5:R-:W-:Y:S01]  /*7320*/  FADD R227, R121, R227 ;  /* 0x000000e379e37221 */ /* 0x020fe20000000000 */
[----:B------:R-:W-:Y:S01]  /*7330*/  FADD R226, R122, R226 ;  /* 0x000000e27ae27221 */ /* 0x000fe20000000000 */
[----:B------:R-:W-:Y:S01]  /*7340*/  FADD R225, R123, R225 ;  /* 0x000000e17be17221 */ /* 0x000fe20000000000 */
[----:B------:R-:W-:Y:S01]  /*7350*/  FADD R224, R124, R224 ;  /* 0x000000e07ce07221 */ /* 0x000fe20000000000 */
[----:B------:R-:W-:Y:S01]  /*7360*/  FADD R223, R125, R223 ;  /* 0x000000df7ddf7221 */ /* 0x000fe20000000000 */
[----:B------:R2:W-:Y:S01]  /*7370*/  STL [R1+0x288], R227 ;  /* 0x000288e301007387 */ /* 0x0005e20000100800 */
[----:B------:R-:W-:Y:S01]  /*7380*/  FADD R222, R126, R222 ;  /* 0x000000de7ede7221 */ /* 0x000fe20000000000 */
        /* <DEDUP_REMOVED lines=8> */
[----:B--2---:R-:W2:Y:S01]  /*7410*/  LDL.LU R227, [R1] ;  /* 0x0000000001e37983 */ /* 0x004ea20000300800 */
[----:B------:R-:W-:Y:S01]  /*7420*/  FADD R21, R135, R21 ;  /* 0x0000001587157221 */ /* 0x000fe20000000000 */
[----:B------:R-:W-:Y:S01]  /*7430*/  FADD R20, R136, R20 ;  /* 0x0000001488147221 */ /* 0x000fe20000000000 */
[----:B------:R-:W-:Y:S01]  /*7440*/  FADD R19, R137, R19 ;  /* 0x0000001389137221 */ /* 0x000fe20000000000 */
[----:B------:R-:W-:Y:S01]  /*7450*/  STL [R1+0x28c], R226 ;  /* 0x00028ce201007387 */ /* 0x000fe20000100800 */
        /* <DEDUP_REMOVED lines=43> */
[----:B------:R4:W-:Y:S04]  /*7710*/  STL [R1+0x300], R5 ;  /* 0x0003000501007387 */ /* 0x0009e80000100800 */
[----:B----4-:R-:W4:Y:S04]  /*7720*/  LDL.LU R5, [R1+0x4] ;  /* 0x0000040001057983 */ /* 0x010f280000300800 */
[----:B------:R-:W3:Y:S04]  /*7730*/  LDL.LU R6, [R1+0x8] ;  /* 0x0000080001067983 */ /* 0x000ee80000300800 */
[----:B------:R-:W3:Y:S01]  /*7740*/  LDL.LU R7, [R1+0xc] ;  /* 0x00000c0001077983 */ /* 0x000ee20000300800 */
[----:B--2---:R-:W-:-:S05]  /*7750*/  FADD R227, R156, R227 ;  /* 0x000000e39ce37221 */ /* 0x004fca0000000000 */
[----:B------:R2:W-:Y:S04]  /*7760*/  STL [R1], R227 ;  /* 0x000000e301007387 */ /* 0x0005e80000100800 */
[----:B------:R-:W3:Y:S04]  /*7770*/  LDL.LU R8, [R1+0x10] ;  /* 0x0000100001087983 */ /* 0x000ee80000300800 */
        /* <DEDUP_REMOVED lines=26> */
[----:B--2---:R-:W2:Y:S01]  /*7920*/  LDL.LU R227, [R1+0x7c] ;  /* 0x00007c0001e37983 */ /* 0x004ea20000300800 */
[----:B----4-:R-:W-:Y:S01]  /*7930*/  FADD R5, R157, R5 ;  /* 0x000000059d057221 */ /* 0x010fe20000000000 */
[----:B---3--:R-:W-:-:S04]  /*7940*/  FADD R6, R158, R6 ;  /* 0x000000069e067221 */ /* 0x008fc80000000000 */
[----:B------:R3:W-:Y:S01]  /*7950*/  STL [R1+0x4], R5 ;  /* 0x0000040501007387 */ /* 0x0007e20000100800 */
[----:B------:R-:W-:-:S03]  /*7960*/  FADD R7, R159, R7 ;  /* 0x000000079f077221 */ /* 0x000fc60000000000 */
[----:B------:R4:W-:Y:S04]  /*7970*/  STL [R1+0x8], R6 ;  /* 0x0000080601007387 */ /* 0x0009e80000100800 */
[----:B------:R0:W-:Y:S01]  /*7980*/  STL [R1+0xc], R7 ;  /* 0x00000c0701007387 */ /* 0x0001e20000100800 */
[----:B------:R-:W-:Y:S01]  /*7990*/  FADD R8, R160, R8 ;  /* 0x00000008a0087221 */ /* 0x000fe20000000000 */
[----:B------:R-:W-:-:S04]  /*79a0*/  FADD R9, R161, R9 ;  /* 0x00000009a1097221 */ /* 0x000fc80000000000 */
        /* <DEDUP_REMOVED lines=50> */
[----:B---3--:R-:W3:Y:S01]  /*7cd0*/  LDL.LU R5, [R1+0x80] ;  /* 0x0000800001057983 */ /* 0x008ee20000300800 */
[----:B--2---:R-:W-:-:S03]  /*7ce0*/  FADD R227, R187, R227 ;  /* 0x000000e3bbe37221 */ /* 0x004fc60000000000 */
[----:B------:R2:W-:Y:S04]  /*7cf0*/  STL [R1+0x74], R225 ;  /* 0x000074e101007387 */ /* 0x0005e80000100800 */
[----:B----4-:R-:W4:Y:S04]  /*7d00*/  LDL.LU R6, [R1+0x84] ;  /* 0x0000840001067983 */ /* 0x010f280000300800 */
[----:B------:R2:W-:Y:S04]  /*7d10*/  STL [R1+0x78], R226 ;  /* 0x000078e201007387 */ /* 0x0005e80000100800 */
[----:B0-----:R-:W4:Y:S04]  /*7d20*/  LDL.LU R7, [R1+0x88] ;  /* 0x0000880001077983 */ /* 0x001f280000300800 */
[----:B------:R0:W-:Y:S04]  /*7d30*/  STL [R1+0x7c], R227 ;  /* 0x00007ce301007387 */ /* 0x0001e80000100800 */
        /* <DEDUP_REMOVED lines=25> */
[----:B--2---:R-:W2:Y:S04]  /*7ed0*/  LDL.LU R225, [R1+0xf0] ;  /* 0x0000f00001e17983 */ /* 0x004ea80000300800 */
[----:B------:R-:W2:Y:S04]  /*7ee0*/  LDL.LU R226, [R1+0xf4] ;  /* 0x0000f40001e27983 */ /* 0x000ea80000300800 */
[----:B0-----:R-:W2:Y:S01]  /*7ef0*/  LDL.LU R227, [R1+0xf8] ;  /* 0x0000f80001e37983 */ /* 0x001ea20000300800 */
[----:B---3--:R-:W-:Y:S01]  /*7f00*/  FADD R5, R188, R5 ;  /* 0x00000005bc057221 */ /* 0x008fe20000000000 */
        /* <DEDUP_REMOVED lines=54> */
[----:B--2---:R-:W-:-:S03]  /*8270*/  FADD R225, R24, R225 ;  /* 0x000000e118e17221 */ /* 0x004fc60000000000 */
[----:B------:R2:W-:Y:S01]  /*8280*/  STL [R1+0xec], R224 ;  /* 0x0000ece001007387 */ /* 0x0005e20000100800 */
[----:B------:R-:W-:-:S03]  /*8290*/  FADD R226, R25, R226 ;  /* 0x000000e219e27221 */ /* 0x000fc60000000000 */
[----:B0-----:R-:W2:Y:S01]  /*82a0*/  LDL.LU R5, [R1+0xfc] ;  /* 0x0000fc0001057983 */ /* 0x001ea20000300800 */
[----:B------:R-:W-:-:S03]  /*82b0*/  FADD R227, R26, R227 ;  /* 0x000000e31ae37221 */ /* 0x000fc60000000000 */
[----:B------:R0:W-:Y:S04]  /*82c0*/  STL [R1+0xf0], R225 ;  /* 0x0000f0e101007387 */ /* 0x0001e80000100800 */
[----:B-1----:R-:W2:Y:S04]  /*82d0*/  LDL.LU R6, [R1+0x100] ;  /* 0x0001000001067983 */ /* 0x002ea80000300800 */
[----:B------:R1:W-:Y:S04]  /*82e0*/  STL [R1+0xf4], R226 ;  /* 0x0000f4e201007387 */ /* 0x0003e80000100800 */
[----:B---3--:R-:W3:Y:S04]  /*82f0*/  LDL.LU R7, [R1+0x104] ;  /* 0x0001040001077983 */ /* 0x008ee80000300800 */
[----:B------:R1:W-:Y:S04]  /*8300*/  STL [R1+0xf8], R227 ;  /* 0x0000f8e301007387 */ /* 0x0003e80000100800 */
        /* <DEDUP_REMOVED lines=25> */
[----:B0-----:R-:W2:Y:S04]  /*84a0*/  LDL.LU R225, [R1+0x16c] ;  /* 0x00016c0001e17983 */ /* 0x001ea80000300800 */
[----:B-1----:R-:W2:Y:S04]  /*84b0*/  LDL.LU R226, [R1+0x170] ;  /* 0x0001700001e27983 */ /* 0x002ea80000300800 */
[----:B------:R-:W2:Y:S01]  /*84c0*/  LDL.LU R227, [R1+0x174] ;  /* 0x0001740001e37983 */ /* 0x000ea20000300800 */
[----:B------:R-:W-:Y:S01]  /*84d0*/  FADD R5, R27, R5 ;  /* 0x000000051b057221 */ /* 0x000fe20000000000 */
[----:B------:R-:W-:-:S04]  /*84e0*/  FADD R6, R28, R6 ;  /* 0x000000061c067221 */ /* 0x000fc80000000000 */
        /* <DEDUP_REMOVED lines=180> */
[----:B------:R-:W2:Y:S04]  /*9030*/  LDL.LU R224, [R1+0x260] ;  /* 0x0002600001e07983 */ /* 0x000ea80000300800 */
[----:B0-----:R-:W2:Y:S04]  /*9040*/  LDL.LU R225, [R1+0x264] ;  /* 0x0002640001e17983 */ /* 0x001ea80000300800 */
[----:B-1----:R-:W2:Y:S04]  /*9050*/  LDL.LU R226, [R1+0x268] ;  /* 0x0002680001e27983 */ /* 0x002ea80000300800 */
[----:B------:R-:W2:Y:S01]  /*9060*/  LDL.LU R227, [R1+0x26c] ;  /* 0x00026c0001e37983 */ /* 0x000ea20000300800 */
[----:B------:R-:W-:-:S05]  /*9070*/  FADD R5, R89, R5 ;  /* 0x0000000559057221 */ /* 0x000fca0000000000 */
[----:B------:R0:W-:Y:S01]  /*9080*/  STL [R1+0x1f4], R5 ;  /* 0x0001f40501007387 */ /* 0x0001e20000100800 */
[----:B------:R-:W-:-:S03]  /*9090*/  FADD R6, R90, R6 ;  /* 0x000000065a067221 */ /* 0x000fc60000000000 */
[----:B0-----:R0:W5:Y:S01]  /*90a0*/  LDL.LU R5, [R1+0x300] ;  /* 0x0003000001057983 */ /* 0x0011620000300800 */
[----:B---3--:R-:W-:-:S03]  /*90b0*/  FADD R7, R91, R7 ;  /* 0x000000075b077221 */ /* 0x008fc60000000000 */
[----:B------:R1:W-:Y:S01]  /*90c0*/  STL [R1+0x1f8], R6 ;  /* 0x0001f80601007387 */ /* 0x0003e20000100800 */
[----:B----4-:R-:W-:Y:S01]  /*90d0*/  FADD R8, R92, R8 ;  /* 0x000000085c087221 */ /* 0x010fe20000000000 */
[----:B------:R-:W-:Y:S02]  /*90e0*/  FADD R9, R93, R9 ;  /* 0x000000095d097221 */ /* 0x000fe40000000000 */
[----:B-1----:R0:W5:Y:S01]  /*90f0*/  LDL.LU R6, [R1+0x2fc] ;  /* 0x0002fc0001067983 */ /* 0x0021620000300800 */
[----:B------:R-:W-:-:S03]  /*9100*/  FADD R10, R94, R10 ;  /* 0x0000000a5e0a7221 */ /* 0x000fc60000000000 */
[----:B------:R1:W-:Y:S01]  /*9110*/  STL [R1+0x1fc], R7 ;  /* 0x0001fc0701007387 */ /* 0x0003e20000100800 */
[----:B------:R-:W-:-:S03]  /*9120*/  FADD R11, R95, R11 ;  /* 0x0000000b5f0b7221 */ /* 0x000fc60000000000 */
[----:B-1----:R0:W5:Y:S01]  /*9130*/  LDL.LU R7, [R1+0x2f8] ;  /* 0x0002f80001077983 */ /* 0x0021620000300800 */
[----:B------:R-:W-:-:S03]  /*9140*/  FADD R12, R96, R12 ;  /* 0x0000000c600c7221 */ /* 0x000fc60000000000 */
[----:B------:R1:W-:Y:S01]  /*9150*/  STL [R1+0x200], R8 ;  /* 0x0002000801007387 */ /* 0x0003e20000100800 */
[----:B------:R-:W-:Y:S01]  /*9160*/  FADD R13, R97, R13 ;  /* 0x0000000d610d7221 */ /* 0x000fe20000000000 */
[----:B------:R-:W-:Y:S02]  /*9170*/  FADD R14, R98, R14 ;  /* 0x0000000e620e7221 */ /* 0x000fe40000000000 */
[----:B-1----:R0:W5:Y:S04]  /*9180*/  LDL.LU R8, [R1+0x2f4] ;  /* 0x0002f40001087983 */ /* 0x0021680000300800 */
[----:B------:R1:W-:Y:S01]  /*9190*/  STL [R1+0x204], R9 ;  /* 0x0002040901007387 */ /* 0x0003e20000100800 */
[----:B------:R-:W-:Y:S01]  /*91a0*/  FADD R15, R99, R15 ;  /* 0x0000000f630f7221 */ /* 0x000fe20000000000 */
[----:B------:R-:W-:-:S02]  /*91b0*/  FADD R16, R100, R16 ;  /* 0x0000001064107221 */ /* 0x000fc40000000000 */
        /* <DEDUP_REMOVED lines=41> */
[----:B--2---:R-:W-:-:S03]  /*9450*/  FADD R222, R114, R222 ;  /* 0x000000de72de7221 */ /* 0x004fc60000000000 */
        /* <DEDUP_REMOVED lines=30> */
[----:B------:R-:W-:Y:S01]  /*9640*/  FADD R4, R152, R4 ;  /* 0x0000000498047221 */ /* 0x000fe20000000000 */
[----:B------:R-:W-:Y:S01]  /*9650*/  FADD R3, R153, R3 ;  /* 0x0000000399037221 */ /* 0x000fe20000000000 */
[----:B------:R-:W-:Y:S01]  /*9660*/  FADD R2, R154, R2 ;  /* 0x000000029a027221 */ /* 0x000fe20000000000 */
[----:B------:R-:W-:-:S07]  /*9670*/  FADD R0, R155, R0 ;  /* 0x000000009b007221 */ /* 0x000fce0000000000 */
.L_x_32:
[----:B------:R-:W-:Y:S02]  /*9680*/  WARPGROUP.DEPBAR.LE gsb0, 0x0 ;  /* 0x00008000000079c5 */ /* 0x000fe40000010000 */
[----:B------:R-:W2:Y:S02]  /*9690*/  LDC R24, c[0x0][0x28c] ;  /* 0x0000a300ff187b82 */ /* 0x000ea40000000800 */
[----:B--2---:R-:W-:-:S13]  /*96a0*/  ISETP.GE.AND P0, PT, R24, 0x1, PT ;  /* 0x000000011800780c */ /* 0x004fda0003f06270 */
[----:B------:R-:W-:Y:S05]  /*96b0*/  @!P0 BRA `(.L_x_33) ;  /* 0x0000000000748947 */ /* 0x000fea0003800000 */
[----:B------:R-:W-:-:S06]  /*96c0*/  UISETP.NE.AND UP0, UPT, UR22, 0x3, UPT ;  /* 0x000000031600788c */ /* 0x000fcc000bf05270 */
[----:B------:R-:W-:-:S13]  /*96d0*/  PLOP3.LUT P0, PT, PT, PT, UP0, 0x80, 0x0 ;  /* 0x000000000000781c */ /* 0x000fda0003f0f008 */
[----:B------:R-:W-:Y:S05]  /*96e0*/  @!P0 BRA `(.L_x_34) ;  /* 0x0000000000048947 */ /* 0x000fea0003800000 */
[----:B------:R-:W-:Y:S01]  /*96f0*/  BPT.TRAP 0x1 ;  /* 0x000000040000795c */ /* 0x000fe20000300000 */
.L_x_34:
[----:B-----5:R2:W-:Y:S04]  /*9700*/  STL [R1+0x288], R0 ;  /* 0x0002880001007387 */ /* 0x0205e80000100800 */
[----:B--2---:R-:W2:Y:S01]  /*9710*/  LDL R0, [R1+0x270] ;  /* 0x0002700001007983 */ /* 0x004ea20000100800 */
[----:B------:R-:W-:Y:S01]  /*9720*/  BSSY B0, `(.L_x_35) ;  /* 0x0000012000007945 */ /* 0x000fe20003800000 */
[----:B--2---:R-:W-:Y:S02]  /*9730*/  ISETP.NE.AND P0, PT, R0, RZ, PT ;  /* 0x000000ff0000720c */ /* 0x004fe40003f05270 */
[----:B------:R2:W5:Y:S11]  /*9740*/  LDL.LU R0, [R1+0x288] ;  /* 0x0002880001007983 */ /* 0x0005760000300800 */
[----:B--2---:R-:W-:Y:S05]  /*9750*/  @!P0 BRA `(.L_x_36) ;  /* 0x0000000000388947 */ /* 0x004fea0003800000 */
[----:B-----5:R2:W-:Y:S04]  /*9760*/  STL [R1+0x288], R0 ;  /* 0x0002880001007387 */ /* 0x0205e80000100800 */
[----:B--2---:R-:W2:Y:S01]  /*9770*/  LDL R0, [R1+0x274] ;  /* 0x0002740001007983 */ /* 0x004ea20000100800 */
[----:B------:R-:W-:-:S04]  /*9780*/  UISETP.LT.AND UP0, UPT, UR10, 0x1, UPT ;  /* 0x000000010a00788c */ /* 0x000fc8000bf01270 */
[----:B------:R-:W-:-:S04]  /*9790*/  USEL UR8, UR10, 0x1, UP0 ;  /* 0x000000010a087887 */ /* 0x000fc80008000000 */
[----:B------:R-:W-:-:S04]  /*97a0*/  UIADD3 UR8, UR5, UR10, -UR8 ;  /* 0x0000000a05087290 */ /* 0x000fc8000fffe808 */
[----:B------:R-:W-:-:S04]  /*97b0*/  UIMAD.WIDE.U32 UR6, UR8, -0x55555555, URZ ;  /* 0xaaaaaaab080678a5 */ /* 0x000fc8000f8e003f */
[----:B------:R-:W-:-:S04]  /*97c0*/  USHF.R.U32.HI UR6, URZ, 0x1, UR7 ;  /* 0x000000013f067899 */ /* 0x000fc80008011607 */
[----:B------:R-:W-:-:S04]  /*97d0*/  UIMAD UR8, UR6, -0x3, UR8 ;  /* 0xfffffffd060878a4 */ /* 0x000fc8000f8e0208 */
[----:B------:R-:W-:-:S04]  /*97e0*/  ULEA UR8, UR8, UR12, 0x3 ;  /* 0x0000000c08087291 */ /* 0x000fc8000f8e183f */
[----:B------:R-:W-:-:S06]  /*97f0*/  UIADD3 UR8, UR8, 0x18, URZ ;  /* 0x0000001808087890 */ /* 0x000fcc000fffe03f */
[----:B------:R-:W-:-:S05]  /*9800*/  IMAD.U32 R24, RZ, RZ, UR8 ;  /* 0x00000008ff187e24 */ /* 0x000fca000f8e00ff */
[----:B--2---:R-:W-:Y:S02]  /*9810*/  PRMT R24, R0, 0x654, R24 ;  /* 0x0000065400187816 */ /* 0x004fe40000000018 */
[----:B------:R2:W5:Y:S02]  /*9820*/  LDL.LU R0, [R1+0x288] ;  /* 0x0002880001007983 */ /* 0x0005640000300800 */
[----:B------:R2:W-:Y:S03]  /*9830*/  SYNCS.ARRIVE.TRANS64.RED.A1T0 RZ, [R24+URZ], RZ ;  /* 0x000000ff18ff79a7 */ /* 0x0005e6000810043f */
.L_x_36:
[----:B------:R-:W-:Y:S05]  /*9840*/  BSYNC B0 ;  /* 0x0000000000007941 */ /* 0x000fea0003800000 */
.L_x_35:
[----:B------:R-:W-:-:S06]  /*9850*/  UISETP.GT.U32.AND UP0, UPT, UR13, 0x1, UPT ;  /* 0x000000010d00788c */ /* 0x000fcc000bf04070 */
[----:B------:R-:W-:-:S13]  /*9860*/  PLOP3.LUT P0, PT, PT, PT, UP0, 0x80, 0x0 ;  /* 0x000000000000781c */ /* 0x000fda0003f0f008 */
[----:B------:R-:W-:Y:S05]  /*9870*/  @P0 BRA `(.L_x_33) ;  /* 0x0000000000040947 */ /* 0x000fea0003800000 */
[----:B------:R-:W-:Y:S01]  /*9880*/  BPT.TRAP 0x1 ;  /* 0x000000040000795c */ /* 0x000fe20000300000 */
.L_x_33:
[----:B------:R4:W-:Y:S01]  /*9890*/  STL [R1+0x290], R3 ;  /* 0x0002900301007387 */ /* 0x0009e20000100800 */
[----:B------:R-:W0:Y:S01]  /*98a0*/  LDC R28, c[0x0][0x288] ;  /* 0x0000a200ff1c7b82 */ /* 0x000e220000000800 */
[----:B------:R-:W-:Y:S02]  /*98b0*/  UIADD3 UR11, UR10, UR5, URZ ;  /* 0x000000050a0b7290 */ /* 0x000fe4000fffe03f */
[----:B------:R-:W-:Y:S01]  /*98c0*/  USHF.R.S32.HI UR12, URZ, 0x1f, UR9 ;  /* 0x0000001f3f0c7899 */ /* 0x000fe20008011409 */
[----:B------:R-:W-:Y:S01]  /*98d0*/  ULDC.64 UR6, c[0x0][0x5d0] ;  /* 0x0001740000067ab9 */ /* 0x000fe20000000a00 */
[----:B------:R-:W-:Y:S01]  /*98e0*/  ULDC UR16, c[0x0][0x284] ;  /* 0x0000a10000107ab9 */ /* 0x000fe20000000800 */
[----:B----4-:R-:W4:Y:S04]  /*98f0*/  LDL.LU R3, [R1+0x280] ;  /* 0x0002800001037983 */ /* 0x010f280000300800 */
[----:B-----5:R1:W-:Y:S04]  /*9900*/  STL [R1+0x28c], R2 ;  /* 0x00028c0201007387 */ /* 0x0203e80000100800 */
[----:B------:R2:W-:Y:S01]  /*9910*/  STL [R1+0x288], R0 ;  /* 0x0002880001007387 */ /* 0x0005e20000100800 */
[----:B-1----:R-:W1:Y:S03]  /*9920*/  S2R R2, SR_TID.X ;  /* 0x0000000000027919 */ /* 0x002e660000002100 */
[----:B--2---:R-:W2:Y:S01]  /*9930*/  LDL.LU R0, [R1+0x284] ;  /* 0x0002840001007983 */ /* 0x004ea20000300800 */
[----:B------:R-:W-:Y:S01]  /*9940*/  UISETP.GE.U32.AND UP1, UPT, UR10, 0x3, UPT ;  /* 0x000000030a00788c */ /* 0x000fe2000bf26070 */
[----:B-1----:R-:W-:-:S02]  /*9950*/  SHF.R.U32.HI R24, RZ, 0x2, R2 ;  /* 0x00000002ff187819 */ /* 0x002fc40000011602 */
[----:B------:R-:W-:Y:S02]  /*9960*/  LOP3.LUT R26, R2, 0x60, RZ, 0xc0, !PT ;  /* 0x00000060021a7812 */ /* 0x000fe400078ec0ff */
[----:B------:R-:W-:Y:S02]  /*9970*/  SHF.R.U32.HI R27, RZ, 0x7, R2 ;  /* 0x00000007ff1b7819 */ /* 0x000fe40000011602 */
[----:B------:R-:W-:Y:S02]  /*9980*/  LOP3.LUT R25, R24, 0x7, RZ, 0xc0, !PT ;  /* 0x0000000718197812 */ /* 0x000fe400078ec0ff */
[----:B------:R-:W-:Y:S02]  /*9990*/  SHF.R.U32.HI R26, RZ, 0x1, R26 ;  /* 0x00000001ff1a7819 */ /* 0x000fe4000001161a */
[----:B------:R-:W-:Y:S02]  /*99a0*/  LOP3.LUT R24, R27, 0x1, RZ, 0xc0, !PT ;  /* 0x000000011b187812 */ /* 0x000fe400078ec0ff */
[----:B------:R-:W-:-:S03]  /*99b0*/  IADD3 R27, RZ, -R26, -R25 ;  /* 0x8000001aff1b7210 */ /* 0x000fc60007ffe819 */
[C---:B------:R-:W-:Y:S02]  /*99c0*/  IMAD.SHL.U32 R30, R24.reuse, 0x40, RZ ;  /* 0x00000040181e7824 */ /* 0x040fe400078e00ff */
[----:B------:R-:W-:Y:S01]  /*99d0*/  IMAD R35, R24, -0x40, R27 ;  /* 0xffffffc018237824 */ /* 0x000fe200078e021b */
[----:B------:R-:W-:Y:S02]  /*99e0*/  LOP3.LUT R24, R2, 0x3, RZ, 0xc0, !PT ;  /* 0x0000000302187812 */ /* 0x000fe400078ec0ff */
[----:B------:R-:W-:Y:S01]  /*99f0*/  LOP3.LUT R37, R30, 0x40, R25, 0xe2, !PT ;  /* 0x000000401e257812 */ /* 0x000fe200078ee219 */
[----:B------:R-:W-:Y:S02]  /*9a00*/  IMAD.SHL.U32 R30, R2, 0x2, RZ ;  /* 0x00000002021e7824 */ /* 0x000fe400078e00ff */
[----:B0-----:R-:W-:Y:S02]  /*9a10*/  IMAD R36, R24, -0x2, R28 ;  /* 0xfffffffe18247824 */ /* 0x001fe400078e021c */
[----:B----4-:R-:W-:-:S02]  /*9a20*/  IMAD R27, R3, 0x180, RZ ;  /* 0x00000180031b7824 */ /* 0x010fc400078e02ff */
[----:B------:R0:W5:Y:S01]  /*9a30*/  LDL.LU R3, [R1+0x290] ;  /* 0x0002900001037983 */ /* 0x0001620000300800 */
[----:B------:R-:W-:Y:S02]  /*9a40*/  UISETP.GT.U32.AND UP0, UPT, UR11, 0x2, UPT ;  /* 0x000000020b00788c */ /* 0x000fe4000bf04070 */
[C---:B------:R-:W-:Y:S01]  /*9a50*/  ISETP.GE.AND P0, PT, R27.reuse, R28, PT ;  /* 0x0000001c1b00720c */ /* 0x040fe20003f06270 */
[----:B------:R0:W5:Y:S01]  /*9a60*/  LDL.LU R2, [R1+0x28c] ;  /* 0x00028c0001027983 */ /* 0x0001620000300800 */
[----:B------:R-:W-:Y:S01]  /*9a70*/  UIMAD UR5, UR12, UR6, URZ ;  /* 0x000000060c0572a4 */ /* 0x000fe2000f8e023f */
[----:B------:R-:W-:Y:S01]  /*9a80*/  LOP3.LUT R30, R27, 0x6, R30, 0xf8, !PT ;  /* 0x000000061b1e7812 */ /* 0x000fe200078ef81e */
[----:B------:R-:W-:Y:S01]  /*9a90*/  UISETP.LT.U32.AND UP0, UPT, UR10, 0x3, UP0 ;  /* 0x000000030a00788c */ /* 0x000fe20008701070 */
[----:B------:R-:W-:Y:S01]  /*9aa0*/  IMAD.U32 R25, RZ, RZ, UR6 ;  /* 0x00000006ff197e24 */ /* 0x000fe2000f8e00ff */
[----:B------:R-:W-:Y:S01]  /*9ab0*/  UIMAD UR8, UR9, UR7, UR5 ;  /* 0x00000007090872a4 */ /* 0x000fe2000f8e0205 */
[----:B------:R-:W-:Y:S01]  /*9ac0*/  SHF.R.S32.HI R31, RZ, 0x1f, R30 ;  /* 0x0000001fff1f7819 */ /* 0x000fe2000001141e */
[----:B------:R-:W-:-:S02]  /*9ad0*/  UIMAD.WIDE.U32 UR6, UR11, -0x55555555, URZ ;  /* 0xaaaaaaab0b0678a5 */ /* 0x000fc4000f8e003f */
[----:B------:R-:W-:Y:S01]  /*9ae0*/  USEL UR5, URZ, 0x1, !UP0 ;  /* 0x000000013f057887 */ /* 0x000fe2000c000000 */
[C---:B--2---:R-:W-:Y:S02]  /*9af0*/  IMAD.SHL.U32 R28, R0.reuse, 0x80, RZ ;  /* 0x00000080001c7824 */ /* 0x044fe400078e00ff */
[----:B------:R-:W-:Y:S02]  /*9b00*/  IMAD.WIDE R32, R0, 0x80, RZ ;  /* 0x0000008000207825 */ /* 0x000fe400078e02ff */
[----:B------:R0:W5:Y:S01]  /*9b10*/  LDL.LU R0, [R1+0x288] ;  /* 0x0002880001007983 */ /* 0x0001620000300800 */
[C---:B------:R-:W-:Y:S01]  /*9b20*/  ISETP.GE.OR P0, PT, R28.reuse, UR16, P0 ;  /* 0x000000101c007c0c */ /* 0x040fe20008706670 */
[----:B------:R-:W-:Y:S01]  /*9b30*/  USHF.R.U32.HI UR6, URZ, 0x1, UR7 ;  /* 0x000000013f067899 */ /* 0x000fe20008011607 */
[----:B------:R-:W-:Y:S01]  /*9b40*/  IMAD.WIDE.U32 R24, R25, UR9, R30 ;  /* 0x0000000919187c25 */ /* 0x000fe2000f8e001e */
[----:B------:R-:W-:Y:S01]  /*9b50*/  ULOP3.LUT UR4, UR4, UR5, URZ, 0x3c, !UPT ;  /* 0x0000000504047292 */ /* 0x000fe2000f8e3c3f */
[----:B------:R-:W-:Y:S01]  /*9b60*/  IADD3 R35, -R28, UR16, R35 ;  /* 0x000000101c237c10 */ /* 0x000fe2000fffe123 */
[----:B------:R-:W-:Y:S01]  /*9b70*/  UIMAD UR5, UR6, -0x3, UR11 ;  /* 0xfffffffd060578a4 */ /* 0x000fe2000f8e020b */
[----:B------:R-:W-:Y:S01]  /*9b80*/  VIADD R25, R25, UR8 ;  /* 0x0000000819197c36 */ /* 0x000fe20008000000 */
[----:B------:R-:W-:Y:S01]  /*9b90*/  @UP1 ULOP3.LUT UR4, UR4, 0x1, UR6, 0x78, !UPT ;  /* 0x0000000104041892 */ /* 0x000fe2000f8e7806 */
[----:B------:R-:W-:Y:S01]  /*9ba0*/  LOP3.LUT R37, R32, R37, R26, 0xfe, !PT ;  /* 0x0000002520257212 */ /* 0x000fe200078efe1a */
[----:B------:R-:W-:-:S02]  /*9bb0*/  IMAD.IADD R36, R36, 0x1, -R27 ;  /* 0x0000000124247824 */ /* 0x000fc400078e0a1b */
[----:B------:R-:W-:Y:S02]  /*9bc0*/  IMAD.MOV.U32 R34, RZ, RZ, -0x1 ;  /* 0xffffffffff227424 */ /* 0x000fe400078e00ff */
[----:B0-----:R-:W-:Y:S06]  /*9bd0*/  @P0 BRA `(.L_x_37) ;  /* 0x000000ec00780947 */ /* 0x001fec0003800000 */
[----:B------:R-:W0:Y:S01]  /*9be0*/  LDC.64 R28, c[0x0][0x5c8] ;  /* 0x00017200ff1c7b82 */ /* 0x000e220000000a00 */
[----:B------:R-:W-:Y:S01]  /*9bf0*/  ULDC.64 UR6, c[0x0][0x5c0] ;  /* 0x0001700000067ab9 */ /* 0x000fe20000000a00 */
[----:B------:R-:W-:Y:S01]  /*9c00*/  BSSY B0, `(.L_x_37) ;  /* 0x0000edb000007945 */ /* 0x000fe20003800000 */
[-C--:B0-----:R-:W-:Y:S02]  /*9c10*/  IMAD R26, R33, R28.reuse, RZ ;  /* 0x0000001c211a7224 */ /* 0x081fe400078e02ff */
[----:B------:R-:W-:-:S04]  /*9c20*/  IMAD.WIDE.U32 R24, R37, R28, R24 ;  /* 0x0000001c25187225 */ /* 0x000fc800078e0018 */
[----:B------:R-:W-:Y:S01]  /*9c30*/  IMAD R27, R37, R29, R26 ;  /* 0x0000001d251b7224 */ /* 0x000fe200078e021a */
[----:B------:R-:W-:Y:S02]  /*9c40*/  LEA R26, P0, R28, R24, 0x3 ;  /* 0x000000181c1a7211 */ /* 0x000fe400078018ff */
[----:B------:R-:W-:Y:S01]  /*9c50*/  IADD3 R24, P1, R24, UR6, RZ ;  /* 0x0000000618187c10 */ /* 0x000fe2000ff3e0ff */
[----:B------:R-:W-:Y:S01]  /*9c60*/  IMAD.IADD R27, R25, 0x1, R27 ;  /* 0x00000001191b7824 */ /* 0x000fe200078e021b */
[----:B------:R-:W-:-:S04]  /*9c70*/  IADD3 R26, P2, R26, UR6, RZ ;  /* 0x000000061a1a7c10 */ /* 0x000fc8000ff5e0ff */
[----:B------:R-:W-:Y:S02]  /*9c80*/  LEA.HI.X R28, R28, R27, R29, 0x3, P0 ;  /* 0x0000001b1c1c7211 */ /* 0x000fe400000f1c1d */
[----:B------:R-:W-:Y:S02]  /*9c90*/  FSETP.NEU.AND P0, PT, RZ, UR21, PT ;  /* 0x00000015ff007c0b */ /* 0x000fe4000bf0d000 */
[----:B------:R-:W-:Y:S02]  /*9ca0*/  IADD3.X R25, R27, UR7, RZ, P1, !PT ;  /* 0x000000071b197c10 */ /* 0x000fe40008ffe4ff */
[----:B------:R-:W-:-:S09]  /*9cb0*/  IADD3.X R27, R28, UR7, RZ, P2, !PT ;  /* 0x000000071c1b7c10 */ /* 0x000fd200097fe4ff */
[----:B------:R-:W-:Y:S05]  /*9cc0*/  @!P0 BRA `(.L_x_38) ;  /* 0x000000ac00488947 */ /* 0x000fea0003800000 */
[----:B------:R-:W-:Y:S01]  /*9cd0*/  ULDC.64 UR16, c[0x0][0x5b8] ;  /* 0x00016e0000107ab9 */ /* 0x000fe20000000a00 */
[----:B------:R-:W-:Y:S01]  /*9ce0*/  ISETP.GE.AND P1, PT, R36, 0x1, PT ;  /* 0x000000012400780c */ /* 0x000fe20003f26270 */
[----:B------:R-:W-:Y:S02]  /*9cf0*/  UIMAD UR6, UR12, UR16, URZ ;  /* 0x000000100c0672a4 */ /* 0x000fe4000f8e023f */
[----:B------:R-:W-:Y:S01]  /*9d00*/  IMAD.U32 R29, RZ, RZ, UR16 ;  /* 0x00000010ff1d7e24 */ /* 0x000fe2000f8e00ff */
[----:B------:R-:W-:Y:S01]  /*9d10*/  BSSY B1, `(.L_x_39) ;  /* 0x000000f000017945 */ /* 0x000fe20003800000 */
[----:B------:R-:W-:Y:S01]  /*9d20*/  ISETP.LT.OR P4, PT, R35, 0x1, !P1 ;  /* 0x000000012300780c */ /* 0x000fe20004f81670 */
[----:B------:R-:W-:Y:S02]  /*9d30*/  UIMAD UR6, UR9, UR17, UR6 ;  /* 0x00000011090672a4 */ /* 0x000fe4000f8e0206 */
[----:B------:R-:W-:Y:S01]  /*9d40*/  IMAD.WIDE.U32 R30, R29, UR9, R30 ;  /* 0x000000091d1e7c25 */ /* 0x000fe2000f8e001e */
[----:B------:R-:W-:-:S03]  /*9d50*/  ULDC.64 UR8, c[0x0][0x5a8] ;  /* 0x00016a0000087ab9 */ /* 0x000fc60000000a00 */
[----:B------:R-:W-:Y:S01]  /*9d60*/  VIADD R31, R31, UR6 ;  /* 0x000000061f1f7c36 */ /* 0x000fe20008000000 */
[----:B------:R-:W-:Y:S02]  /*9d70*/  ULDC.64 UR6, c[0x0][0x5b0] ;  /* 0x00016c0000067ab9 */ /* 0x000fe40000000a00 */
[----:B------:R-:W-:Y:S02]  /*9d80*/  IMAD R38, R33, UR6, RZ ;  /* 0x0000000621267c24 */ /* 0x000fe4000f8e02ff */
[----:B------:R-:W-:-:S04]  /*9d90*/  IMAD.WIDE.U32 R28, R37, UR6, R30 ;  /* 0x00000006251c7c25 */ /* 0x000fc8000f8e001e */
[--C-:B------:R-:W-:Y:S01]  /*9da0*/  IMAD R39, R37, UR7, R38.reuse ;  /* 0x0000000725277c24 */ /* 0x100fe2000f8e0226 */
[----:B------:R-:W-:Y:S02]  /*9db0*/  IADD3 R28, P0, R28, UR8, RZ ;  /* 0x000000081c1c7c10 */ /* 0x000fe4000ff1e0ff */
[----:B------:R-:W-:Y:S02]  /*9dc0*/  PRMT R38, RZ, 0x7610, R38 ;  /* 0x00007610ff267816 */ /* 0x000fe40000000026 */
[----:B------:R-:W-:Y:S01]  /*9dd0*/  IADD3.X R29, R29, UR9, R39, P0, !PT ;  /* 0x000000091d1d7c10 */ /* 0x000fe200087fe427 */
[----:B------:R-:W-:Y:S08]  /*9de0*/  @P4 BRA `(.L_x_40) ;  /* 0x0000000000044947 */ /* 0x000ff00003800000 */
[----:B------:R0:W5:Y:S02]  /*9df0*/  LDG.E.U8 R38, desc[UR14][R28.64] ;  /* 0x0000000e1c267981 */ /* 0x000164000c1e1100 */
.L_x_40:
[----:B------:R-:W-:Y:S05]  /*9e00*/  BSYNC B1 ;  /* 0x0000000000017941 */ /* 0x000fea0003800000 */
.L_x_39:
[----:B-----5:R-:W-:Y:S01]  /*9e10*/  LOP3.LUT R38, R38, 0xff, RZ, 0xc0, !PT ;  /* 0x000000ff26267812 */ /* 0x020fe200078ec0ff */
[----:B------:R-:W-:Y:S01]  /*9e20*/  BSSY B1, `(.L_x_41) ;  /* 0x000000c000017945 */ /* 0x000fe20003800000 */
[----:B------:R-:W-:Y:S02]  /*9e30*/  ISETP.GE.AND P0, PT, R36, 0x2, PT ;  /* 0x000000022400780c */ /* 0x000fe40003f06270 */
[----:B------:R-:W-:Y:S02]  /*9e40*/  F2FP.F16.E4M3.UNPACK_B R38, R38 ;  /* 0x00000026ff26723e */ /* 0x000fe400020006ff */
[----:B------:R-:W-:-:S03]  /*9e50*/  ISETP.LT.OR P2, PT, R35, 0x1, !P0 ;  /* 0x000000012300780c */ /* 0x000fc60004741670 */
[----:B------:R-:W-:-:S05]  /*9e60*/  HADD2.F32 R38, -RZ, R38.H0_H0 ;  /* 0x20000026ff267230 */ /* 0x000fca0000004100 */
[----:B------:R-:W-:Y:S01]  /*9e70*/  FMUL R39, R38, UR21 ;  /* 0x0000001526277c20 */ /* 0x000fe20008400000 */
[----:B------:R-:W-:-:S03]  /*9e80*/  PRMT R38, RZ, 0x7610, R38 ;  /* 0x00007610ff267816 */ /* 0x000fc60000000026 */
[----:B------:R-:W-:-:S05]  /*9e90*/  FFMA R39, R228, UR20, R39 ;  /* 0x00000014e4277c23 */ /* 0x000fca0008000027 */
[----:B------:R-:W-:-:S05]  /*9ea0*/  F2FP.SATFINITE.E4M3.F32.PACK_AB_MERGE_C R39, RZ, R39, RZ ;  /* 0x00000027ff27723e */ /* 0x000fca00048070ff */
[----:B------:R1:W-:Y:S01]  /*9eb0*/  @!P4 STG.E.U8 desc[UR14][R24.64], R39 ;  /* 0x000000271800c986 */ /* 0x0003e2000c10110e */
[----:B------:R-:W-:Y:S05]  /*9ec0*/  @P2 BRA `(.L_x_42) ;  /* 0x0000000000042947 */ /* 0x000fea0003800000 */
[----:B------:R2:W5:Y:S02]  /*9ed0*/  LDG.E.U8 R38, desc[UR14][R28.64+0x1] ;  /* 0x0000010e1c267981 */ /* 0x000564000c1e1100 */
.L_x_42:
[----:B------:R-:W-:Y:S05]  /*9ee0*/  BSYNC B1 ;  /* 0x0000000000017941 */ /* 0x000fea0003800000 */
.L_x_41:
[----:B-----5:R-:W-:Y:S01]  /*9ef0*/  LOP3.LUT R38, R38, 0xff, RZ, 0xc0, !PT ;  /* 0x000000ff26267812 */ /* 0x020fe200078ec0ff */
[----:B------:R-:W-:Y:S01]  /*9f00*/  BSSY B1, `(.L_x_43) ;  /* 0x0000012000017945 */ /* 0x000fe20003800000 */
[----:B------:R-:W-:Y:S02]  /*9f10*/  IADD3 R37, P4, R37, 0x8, RZ ;  /* 0x0000000825257810 */ /* 0x000fe40007f9e0ff */
[----:B------:R-:W-:Y:S02]  /*9f20*/  F2FP.F16.E4M3.UNPACK_B R38, R38 ;  /* 0x00000026ff26723e */ /* 0x000fe400020006ff */
[----:B------:R-:W-:Y:S01]  /*9f30*/  ISETP.LT.OR P1, PT, R35, 0x9, !P1 ;  /* 0x000000092300780c */ /* 0x000fe20004f21670 */
[----:B------:R-:W-:Y:S02]  /*9f40*/  IMAD.X R32, RZ, RZ, R33, P4 ;  /* 0x000000ffff207224 */ /* 0x000fe400020e0621 */
[----:B------:R-:W-:Y:S02]  /*9f50*/  HADD2.F32 R38, -RZ, R38.H0_H0 ;  /* 0x20000026ff267230 */ /* 0x000fe40000004100 */
[----:B------:R-:W-:-:S02]  /*9f60*/  IMAD R32, R32, UR6, RZ ;  /* 0x0000000620207c24 */ /* 0x000fc4000f8e02ff */
[----:B------:R-:W-:-:S04]  /*9f70*/  IMAD.WIDE.U32 R30, R37, UR6, R30 ;  /* 0x00000006251e7c25 */ /* 0x000fc8000f8e001e */
[----:B------:R-:W-:Y:S01]  /*9f80*/  FMUL R38, R38, UR21 ;  /* 0x0000001526267c20 */ /* 0x000fe20008400000 */
[----:B------:R-:W-:-:S03]  /*9f90*/  IMAD R37, R37, UR7, R32 ;  /* 0x0000000725257c24 */ /* 0x000fc6000f8e0220 */
[----:B------:R-:W-:Y:S01]  /*9fa0*/  FFMA R38, R227, UR20, R38 ;  /* 0x00000014e3267c23 */ /* 0x000fe20008000026 */
[----:B------:R-:W-:Y:S02]  /*9fb0*/  IADD3 R30, P4, R30, UR8, RZ ;  /* 0x000000081e1e7c10 */ /* 0x000fe4000ff9e0ff */
[----:B------:R-:W-:Y:S02]  /*9fc0*/  PRMT R32, RZ, 0x7610, R32 ;  /* 0x00007610ff207816 */ /* 0x000fe40000000020 */
[----:B------:R-:W-:Y:S02]  /*9fd0*/  F2FP.SATFINITE.E4M3.F32.PACK_AB_MERGE_C R33, RZ, R38, RZ ;  /* 0x00000026ff21723e */ /* 0x000fe400048070ff */
[----:B------:R-:W-:-:S03]  /*9fe0*/  IADD3.X R31, R31, UR9, R37, P4, !PT ;  /* 0x000000091f1f7c10 */ /* 0x000fc6000a7fe425 */
[----:B------:R4:W-:Y:S01]  /*9ff0*/  @!P2 STG.E.U8 desc[UR14][R24.64+0x1], R33 ;  /* 0x000001211800a986 */ /* 0x0009e2000c10110e */
[----:B------:R-:W-:Y:S05]  /*a000*/  @P1 BRA `(.L_x_44) ;  /* 0x0000000000041947 */ /* 0x000fea0003800000 */
[----:B------:R0:W5:Y:S02]  /*a010*/  LDG.E.U8 R32, desc[UR14][R30.64] ;  /* 0x0000000e1e207981 */ /* 0x000164000c1e1100 */
.L_x_44:
[----:B------:R-:W-:Y:S05]  /*a020*/  BSYNC B1 ;  /* 0x0000000000017941 */ /* 0x000fea0003800000 */
.L_x_43:
[----:B-----5:R-:W-:Y:S01]  /*a030*/  LOP3.LUT R32, R32, 0xff, RZ, 0xc0, !PT ;  /* 0x000000ff20207812 */ /* 0x020fe200078ec0ff */
[----:B------:R-:W-:Y:S01]  /*a040*/  BSSY B1, `(.L_x_45) ;  /* 0x000000b000017945 */ /* 0x000fe20003800000 */
[----:B------:R-:W-:Y:S02]  /*a050*/  ISETP.LT.OR P0, PT, R35, 0x9, !P0 ;  /* 0x000000092300780c */ /* 0x000fe40004701670 */
[----:B------:R-:W-:-:S05]  /*a060*/  F2FP.F16.E4M3.UNPACK_B R32, R32 ;  /* 0x00000020ff20723e */ /* 0x000fca00020006ff */
[----:B------:R-:W-:-:S05]  /*a070*/  HADD2.F32 R32, -RZ, R32.H0_H0 ;  /* 0x20000020ff207230 */ /* 0x000fca0000004100 */
[----:B----4-:R-:W-:Y:S01]  /*a080*/  FMUL R33, R32, UR21 ;  /* 0x0000001520217c20 */ /* 0x010fe20008400000 */
[----:B------:R-:W-:-:S03]  /*a090*/  PRMT R32, RZ, 0x7610, R32 ;  /* 0x00007610ff207816 */ /* 0x000fc60000000020 */
[----:B------:R-:W-:-:S05]  /*a0a0*/  FFMA R33, R226, UR20, R33 ;  /* 0x00000014e2217c23 */ /* 0x000fca0008000021 */
[----:B------:R-:W-:-:S05]  /*a0b0*/  F2FP.SATFINITE.E4M3.F32.PACK_AB_MERGE_C R33, RZ, R33, RZ ;  /* 0x00000021ff21723e */ /* 0x000fca00048070ff */
[----:B------:R4:W-:Y:S01]  /*a0c0*/  @!P1 STG.E.U8 desc[UR14][R26.64], R33 ;  /* 0x000000211a009986 */ /* 0x0009e2000c10110e */
[----:B------:R-:W-:Y:S05]  /*a0d0*/  @P0 BRA `(.L_x_46) ;  /* 0x0000000000040947 */ /* 0x000fea0003800000 */
[----:B------:R0:W5:Y:S02]  /*a0e0*/  LDG.E.U8 R32, desc[UR14][R30.64+0x1] ;  /* 0x0000010e1e207981 */ /* 0x000164000c1e1100 */
.L_x_46:
[----:B------:R-:W-:Y:S05]  /*a0f0*/  BSYNC B1 ;  /* 0x0000000000017941 */ /* 0x000fea0003800000 */
.L_x_45:
[----:B-----5:R-:W-:Y:S01]  /*a100*/  LOP3.LUT R32, R32, 0xff, RZ, 0xc0, !PT ;  /* 0x000000ff20207812 */ /* 0x020fe200078ec0ff */
[----:B------:R-:W-:Y:S01]  /*a110*/  BSSY B1, `(.L_x_47) ;  /* 0x000000c000017945 */ /* 0x000fe20003800000 */
[----:B------:R-:W-:Y:S02]  /*a120*/  ISETP.GE.AND P1, PT, R36, 0x9, PT ;  /* 0x000000092400780c */ /* 0x000fe40003f26270 */
[----:B------:R-:W-:Y:S02]  /*a130*/  F2FP.F16.E4M3.UNPACK_B R32, R32 ;  /* 0x00000020ff20723e */ /* 0x000fe400020006ff */
[----:B------:R-:W-:-:S03]  /*a140*/  ISETP.LT.OR P2, PT, R35, 0x1, !P1 ;  /* 0x000000012300780c */ /* 0x000fc60004f41670 */
[----:B------:R-:W-:-:S05]  /*a150*/  HADD2.F32 R32, -RZ, R32.H0_H0 ;  /* 0x20000020ff207230 */ /* 0x000fca0000004100 */
[----:B------:R-:W-:-:S04]  /*a160*/  FMUL R32, R32, UR21 ;  /* 0x0000001520207c20 */ /* 0x000fc80008400000 */
[----:B------:R-:W-:-:S05]  /*a170*/  FFMA R32, R225, UR20, R32 ;  /* 0x00000014e1207c23 */ /* 0x000fca0008000020 */
[----:B----4-:R-:W-:Y:S02]  /*a180*/  F2FP.SATFINITE.E4M3.F32.PACK_AB_MERGE_C R33, RZ, R32, RZ ;  /* 0x00000020ff21723e */ /* 0x010fe400048070ff */
[----:B------:R-:W-:-:S03]  /*a190*/  PRMT R32, RZ, 0x7610, R32 ;  /* 0x00007610ff207816 */ /* 0x000fc60000000020 */
[----:B------:R4:W-:Y:S01]  /*a1a0*/  @!P0 STG.E.U8 desc[UR14][R26.64+0x1], R33 ;  /* 0x000001211a008986 */ /* 0x0009e2000c10110e */
[----:B------:R-:W-:Y:S05]  /*a1b0*/  @P2 BRA `(.L_x_48) ;  /* 0x0000000000042947 */ /* 0x000fea0003800000 */
[----:B------:R0:W5:Y:S02]  /*a1c0*/  LDG.E.U8 R32, desc[UR14][R28.64+0x8] ;  /* 0x0000080e1c207981 */ /* 0x000164000c1e1100 */
.L_x_48:
[----:B------:R-:W-:Y:S05]  /*a1d0*/  BSYNC B1 ;  /* 0x0000000000017941 */ /* 0x000fea0003800000 */
.L_x_47:
[----:B-----5:R-:W-:Y:S01]  /*a1e0*/  LOP3.LUT R32, R32, 0xff, RZ, 0xc0, !PT ;  /* 0x000000ff20207812 */ /* 0x020fe200078ec0ff */
[----:B------:R-:W-:Y:S01]  /*a1f0*/  BSSY B1, `(.L_x_49) ;  /* 0x000000c000017945 */ /* 0x000fe20003800000 */
[----:B------:R-:W-:Y:S02]  /*a200*/  ISETP.GE.AND P0, PT, R36, 0xa, PT ;  /* 0x0000000a2400780c */ /* 0x000fe40003f06270 */
[----:B------:R-:W-:Y:S02]  /*a210*/  F2FP.F16.E4M3.UNPACK_B R32, R32 ;  /* 0x00000020ff20723e */ /* 0x000fe400020006ff */
[----:B------:R-:W-:-:S03]  /*a220*/  ISETP.LT.OR P4, PT, R35, 0x1, !P0 ;  /* 0x000000012300780c */ /* 0x000fc60004781670 */
        /* <DEDUP_REMOVED lines=8> */
.L_x_50:
[----:B------:R-:W-:Y:S05]  /*a2b0*/  BSYNC B1 ;  /* 0x0000000000017941 */ /* 0x000fea0003800000 */
.L_x_49:
[----:B-----5:R-:W-:Y:S01]  /*a2c0*/  LOP3.LUT R32, R32, 0xff, RZ, 0xc0, !PT ;  /* 0x000000ff20207812 */ /* 0x020fe200078ec0ff */
[----:B------:R-:W-:Y:S01]  /*a2d0*/  BSSY B1, `(.L_x_51) ;  /* 0x000000b000017945 */ /* 0x000fe20003800000 */
[----:B------:R-:W-:Y:S02]  /*a2e0*/  ISETP.LT.OR P1, PT, R35, 0x9, !P1 ;  /* 0x000000092300780c */ /* 0x000fe40004f21670 */
[----:B------:R-:W-:-:S05]  /*a2f0*/  F2FP.F16.E4M3.UNPACK_B R32, R32 ;  /* 0x00000020ff20723e */ /* 0x000fca00020006ff */
        /* <DEDUP_REMOVED lines=8> */
.L_x_52:
[----:B------:R-:W-:Y:S05]  /*a380*/  BSYNC B1 ;  /* 0x0000000000017941 */ /* 0x000fea0003800000 */
.L_x_51:
        /* <DEDUP_REMOVED lines=12> */
.L_x_54:
[----:B------:R-:W-:Y:S05]  /*a450*/  BSYNC B1 ;  /* 0x0000000000017941 */ /* 0x000fea0003800000 */
.L_x_53:
        /* <DEDUP_REMOVED lines=13> */
.L_x_56:
[----:B------:R-:W-:Y:S05]  /*a530*/  BSYNC B1 ;  /* 0x0000000000017941 */ /* 0x000fea0003800000 */
.L_x_55:
        /* <DEDUP_REMOVED lines=13> */
.L_x_58:
[----:B------:R-:W-:Y:S05]  /*a610*/  BSYNC B1 ;  /* 0x0000000000017941 */ /* 0x000fea0003800000 */
.L_x_57:
        /* <DEDUP_REMOVED lines=12> */
.L_x_60:
[----:B------:R-:W-:Y:S05]  /*a6e0*/  BSYNC B1 ;  /* 0x0000000000017941 */ /* 0x000fea0003800000 */
.L_x_59:
        /* <DEDUP_REMOVED lines=12> */
.L_x_62:
[----:B------:R-:W-:Y:S05]  /*a7b0*/  BSYNC B1 ;  /* 0x0000000000017941 */ /* 0x000fea0003800000 */
.L_x_61:
        /* <DEDUP_REMOVED lines=13> */
.L_x_64:
[----:B------:R-:W-:Y:S05]  /*a890*/  BSYNC B1 ;  /* 0x0000000000017941 */ /* 0x000fea0003800000 */
.L_x_63:
        /* <DEDUP_REMOVED lines=13> */
.L_x_66:
[----:B------:R-:W-:Y:S05]  /*a970*/  BSYNC B1 ;  /* 0x0000000000017941 */ /* 0x000fea0003800000 */
.L_x_65:
[----:B-----5:R-:W-:Y:S01]  /*a980*/  LOP3.LUT R32, R32, 0xff, RZ, 0xc0, !PT ;  /* 0x000000ff20207812 */ /* 0x020fe200078ec0ff */
[----:B------:R-:W-:Y:S01]  /*a990*/  BSSY B1, `(.L_x_67) ;  /* 0x000000b000017945 */ /* 0x000fe20003800000 */
[----:B------:R-:W-:Y:S02]  /*a9a0*/  ISETP.LT.OR P1, PT, R35, 0x9, !P1 ;  /* 0x000000092300780c */ /* 0x000fe40004f21670 */
[----:B------:R-:W-:-:S05]  /*a9b0*/  F2FP.F16.E4M3.UNPACK_B R32, R32 ;  /* 0x00000020ff20723e */ /* 0x000fca00020006ff */
[----:B------:R-:W-:-:S05]  /*a9c0*/  HADD2.F32 R32, -RZ, R32.H0_H0 ;  /* 0x20000020ff207230 */ /* 0x000fca0000004100 */
[----:B------:R-:W-:-:S04]  /*a9d0*/  FMUL R32, R32, UR21 ;  /* 0x0000001520207c20 */ /* 0x000fc80008400000 */
[----:B------:R-:W-:Y:S01]  /*a9e0*/  FFMA R32, R23, UR20, R32 ;  /* 0x0000001417207c23 */ /* 0x000fe20008000020 */
[----:B------:R-:W-:-:S04]  /*a9f0*/  PRMT R23, RZ, 0x7610, R23 ;  /* 0x00007610ff177816 */ /* 0x000fc80000000017 */
[----:B----4-:R-:W-:-:S05]  /*aa00*/  F2FP.SATFINITE.E4M3.F32.PACK_AB_MERGE_C R33, RZ, R32, RZ ;  /* 0x00000020ff21723e */ /* 0x010fca00048070ff */
[----:B------:R4:W-:Y:S01]  /*aa10*/  @!P4 STG.E.U8 desc[UR14][R24.64+0x19], R33 ;  /* 0x000019211800c986 */ /* 0x0009e2000c10110e */
[----:B------:R-:W-:Y:S05]  /*aa20*/  @P1 BRA `(.L_x_68) ;  /* 0x0000000000041947 */ /* 0x000fea0003800000 */
[----:B------:R0:W5:Y:S02]  /*aa30*/  LDG.E.U8 R23, desc[UR14][R30.64+0x18] ;  /* 0x0000180e1e177981 */ /* 0x000164000c1e1100 */
.L_x_68:
[----:B------:R-:W-:Y:S05]  /*aa40*/  BSYNC B1 ;  /* 0x0000000000017941 */ /* 0x000fea0003800000 */
.L_x_67:
        /* <DEDUP_REMOVED lines=8> */
[----:B------:R-:W-:-:S05]  /*aad0*/  F2FP.SATFINITE.E4M3.F32.PACK_AB_MERGE_C R23, RZ, R23, RZ ;  /* 0x00000017ff17723e */ /* 0x000fca00048070ff */
[----:B------:R0:W-:Y:S01]  /*aae0*/  @!P1 STG.E.U8 desc[UR14][R26.64+0x18], R23 ;  /* 0x000018171a009986 */ /* 0x0001e2000c10110e */
[----:B------:R-:W-:Y:S05]  /*aaf0*/  @P0 BRA `(.L_x_70) ;  /* 0x0000000000040947 */ /* 0x000fea0003800000 */
[----:B------:R0:W5:Y:S02]  /*ab00*/  LDG.E.U8 R22, desc[UR14][R30.64+0x19] ;  /* 0x0000190e1e167981 */ /* 0x000164000c1e1100 */
.L_x_70:
[----:B------:R-:W-:Y:S05]  /*ab10*/  BSYNC B1 ;  /* 0x0000000000017941 */ /* 0x000fea0003800000 */
.L_x_69:
[----:B-----5:R-:W-:Y:S01]  /*ab20*/  LOP3.LUT R22, R22, 0xff, RZ, 0xc0, !PT ;  /* 0x000000ff16167812 */ /* 0x020fe200078ec0ff */
[----:B------:R-:W-:Y:S01]  /*ab30*/  BSSY B1, `(.L_x_71) ;  /* 0x000000c000017945 */ /* 0x000fe20003800000 */
[----:B------:R-:W-:Y:S02]  /*ab40*/  ISETP.GE.AND P1, PT, R36, 0x21, PT ;  /* 0x000000212400780c */ /* 0x000fe40003f26270 */
[----:B------:R-:W-:Y:S02]  /*ab50*/  F2FP.F16.E4M3.UNPACK_B R22, R22 ;  /* 0x00000016ff16723e */ /* 0x000fe400020006ff */
[----:B------:R-:W-:-:S03]  /*ab60*/  ISETP.LT.OR P2, PT, R35, 0x1, !P1 ;  /* 0x000000012300780c */ /* 0x000fc60004f41670 */
[----:B------:R-:W-:-:S05]  /*ab70*/  HADD2.F32 R22, -RZ, R22.H0_H0 ;  /* 0x20000016ff167230 */ /* 0x000fca0000004100 */
[----:B------:R-:W-:-:S04]  /*ab80*/  FMUL R22, R22, UR21 ;  /* 0x0000001516167c20 */ /* 0x000fc80008400000 */
[----:B------:R-:W-:Y:S01]  /*ab90*/  FFMA R22, R21, UR20, R22 ;  /* 0x0000001415167c23 */ /* 0x000fe20008000016 */
[----:B------:R-:W-:-:S04]  /*aba0*/  PRMT R21, RZ, 0x7610, R21 ;  /* 0x00007610ff157816 */ /* 0x000fc80000000015 */
[----:B0-----:R-:W-:-:S05]  /*abb0*/  F2FP.SATFINITE.E4M3.F32.PACK_AB_MERGE_C R23, RZ, R22, RZ ;  /* 0x00000016ff17723e */ /* 0x001fca00048070ff */
[----:B------:R0:W-:Y:S01]  /*abc0*/  @!P0 STG.E.U8 desc[UR14][R26.64+0x19], R23 ;  /* 0x000019171a008986 */ /* 0x0001e2000c10110e */
[----:B------:R-:W-:Y:S05]  /*abd0*/  @P2 BRA `(.L_x_72) ;  /* 0x0000000000042947 */ /* 0x000fea0003800000 */
[----:B------:R0:W5:Y:S02]  /*abe0*/  LDG.E.U8 R21, desc[UR14][R28.64+0x20] ;  /* 0x0000200e1c157981 */ /* 0x000164000c1e1100 */
.L_x_72:
[----:B------:R-:W-:Y:S05]  /*abf0*/  BSYNC B1 ;  /* 0x0000000000017941 */ /* 0x000fea0003800000 */
.L_x_71:
        /* <DEDUP_REMOVED lines=13> */
.L_x_74:
[----:B------:R-:W-:Y:S05]  /*acd0*/  BSYNC B1 ;  /* 0x0000000000017941 */ /* 0x000fea0003800000 */
.L_x_73:
        /* <DEDUP_REMOVED lines=12> */
.L_x_76:
[----:B------:R-:W-:Y:S05]  /*ada0*/  BSYNC B1 ;  /* 0x0000000000017941 */ /* 0x000fea0003800000 */
.L_x_75:
        /* <DEDUP_REMOVED lines=12> */
.L_x_78:
[----:B------:R-:W-:Y:S05]  /*ae70*/  BSYNC B1 ;  /* 0x0000000000017941 */ /* 0x000fea0003800000 */
.L_x_77:
        /* <DEDUP_REMOVED lines=13> */
.L_x_80:
[----:B------:R-:W-:Y:S05]  /*af50*/  BSYNC B1 ;  /* 0x0000000000017941 */ /* 0x000fea0003800000 */
.L_x_79:
        /* <DEDUP_REMOVED lines=13> */
.L_x_82:
[----:B------:R-:W-:Y:S05]  /*b030*/  BSYNC B1 ;  /* 0x0000000000017941 */ /* 0x000fea0003800000 */
.L_x_81:
        /* <DEDUP_REMOVED lines=12> */
.L_x_84:
[----:B------:R-:W-:Y:S05]  /*b100*/  BSYNC B1 ;  /* 0x0000000000017941 */ /* 0x000fea0003800000 */
.L_x_83:
        /* <DEDUP_REMOVED lines=12> */
.L_x_86:
[----:B------:R-:W-:Y:S05]  /*b1d0*/  BSYNC B1 ;  /* 0x0000000000017941 */ /* 0x000fea0003800000 */
.L_x_85:
        /* <DEDUP_REMOVED lines=13> */
.L_x_88:
[----:B------:R-:W-:Y:S05]  /*b2b0*/  BSYNC B1 ;  /* 0x0000000000017941 */ /* 0x000fea0003800000 */
.L_x_87:
        /* <DEDUP_REMOVED lines=13> */
.L_x_90:
[----:B------:R-:W-:Y:S05]  /*b390*/  BSYNC B1 ;  /* 0x0000000000017941 */ /* 0x000fea0003800000 */
.L_x_89:
        /* <DEDUP_REMOVED lines=12> */
.L_x_92:
[----:B------:R-:W-:Y:S05]  /*b460*/  BSYNC B1 ;  /* 0x0000000000017941 */ /* 0x000fea0003800000 */
.L_x_91:
        /* <DEDUP_REMOVED lines=12> */
.L_x_94:
[----:B------:R-:W-:Y:S05]  /*b530*/  BSYNC B1 ;  /* 0x0000000000017941 */ /* 0x000fea0003800000 */
.L_x_93:
        /* <DEDUP_REMOVED lines=13> */
.L_x_96:
[----:B------:R-:W-:Y:S05]  /*b610*/  BSYNC B1 ;  /* 0x0000000000017941 */ /* 0x000fea0003800000 */
.L_x_95:
        /* <DEDUP_REMOVED lines=13> */
.L_x_98:
[----:B------:R-:W-:Y:S05]  /*b6f0*/  BSYNC B1 ;  /* 0x0000000000017941 */ /* 0x000fea0003800000 */
.L_x_97:
        /* <DEDUP_REMOVED lines=12> */
.L_x_100:
[----:B------:R-:W-:Y:S05]  /*b7c0*/  BSYNC B1 ;  /* 0x0000000000017941 */ /* 0x000fea0003800000 */
.L_x_99:
        /* <DEDUP_REMOVED lines=12> */
.L_x_102:
[----:B------:R-:W-:Y:S05]  /*b890*/  BSYNC B1 ;  /* 0x0000000000017941 */ /* 0x000fea0003800000 */
.L_x_101:
        /* <DEDUP_REMOVED lines=13> */
.L_x_104:
[----:B------:R-:W-:Y:S05]  /*b970*/  BSYNC B1 ;  /* 0x0000000000017941 */ /* 0x000fea0003800000 */
.L_x_103:
        /* <DEDUP_REMOVED lines=13> */
.L_x_106:
[----:B------:R-:W-:Y:S05]  /*ba50*/  BSYNC B1 ;  /* 0x0000000000017941 */ /* 0x000fea0003800000 */
.L_x_105:
        /* <DEDUP_REMOVED lines=12> */
.L_x_108:
[----:B------:R-:W-:Y:S05]  /*bb20*/  BSYNC B1 ;  /* 0x0000000000017941 */ /* 0x000fea0003800000 */
.L_x_107:
        /* <DEDUP_REMOVED lines=12> */
.L_x_110:
[----:B------:R-:W-:Y:S05]  /*bbf0*/  BSYNC B1 ;  /* 0x0000000000017941 */ /* 0x000fea0003800000 */
.L_x_109:
[----:B-----5:R-:W-:Y:S01]  /*bc00*/  LOP3.LUT R2, R2, 0xff, RZ, 0xc0, !PT ;  /* 0x000000ff02027812 */ /* 0x020fe200078ec0ff */
[----:B------:R-:W-:Y:S01]  /*bc10*/  BSSY B1, `(.L_x_111) ;  /* 0x000000c000017945 */ /* 0x000fe20003800000 */
[----:B------:R-:W-:Y:S02]  /*bc20*/  ISETP.GE.AND P1, PT, R36, 0x49, PT ;  /* 0x000000492400780c */ /* 0x000fe40003f26270 */
[----:B------:R-:W-:Y:S02]  /*bc30*/  F2FP.F16.E4M3.UNPACK_B R2, R2 ;  /* 0x00000002ff02723e */ /* 0x000fe400020006ff */
[----:B------:R-:W-:-:S03]  /*bc40*/  ISETP.LT.OR P2, PT, R35, 0x1, !P1 ;  /* 0x000000012300780c */ /* 0x000fc60004f41670 */
[----:B------:R-:W-:-:S05]  /*bc50*/  HADD2.F32 R2, -RZ, R2.H0_H0 ;  /* 0x20000002ff027230 */ /* 0x000fca0000004100 */
[----:B0-----:R-:W-:-:S04]  /*bc60*/  FMUL R3, R2, UR21 ;  /* 0x0000001502037c20 */ /* 0x001fc80008400000 */
[----:B------:R-:W-:Y:S01]  /*bc70*/  FFMA R3, R0, UR20, R3 ;  /* 0x0000001400037c23 */ /* 0x000fe20008000003 */
[----:B------:R-:W-:-:S04]  /*bc80*/  PRMT R0, RZ, 0x7610, R0 ;  /* 0x00007610ff007816 */ /* 0x000fc80000000000 */
[----:B------:R-:W-:-:S05]  /*bc90*/  F2FP.SATFINITE.E4M3.F32.PACK_AB_MERGE_C R3, RZ, R3, RZ ;  /* 0x00000003ff03723e */ /* 0x000fca00048070ff */
[----:B------:R0:W-:Y:S01]  /*bca0*/  @!P0 STG.E.U8 desc[UR14][R26.64+0x41], R3 ;  /* 0x000041031a008986 */ /* 0x0001e2000c10110e */
[----:B------:R-:W-:Y:S05]  /*bcb0*/  @P2 BRA `(.L_x_112) ;  /* 0x0000000000042947 */ /* 0x000fea0003800000 */
[----:B------:R0:W5:Y:S02]  /*bcc0*/  LDG.E.U8 R0, desc[UR14][R28.64+0x48] ;  /* 0x0000480e1c007981 */ /* 0x000164000c1e1100 */
.L_x_112:
[----:B------:R-:W-:Y:S05]  /*bcd0*/  BSYNC B1 ;  /* 0x0000000000017941 */ /* 0x000fea0003800000 */
.L_x_111:
[----:B------:R-:W2:Y:S01]  /*bce0*/  LDL.LU R2, [R1] ;  /* 0x0000000001027983 */ /* 0x000ea20000300800 */
[----:B-----5:R-:W-:Y:S01]  /*bcf0*/  LOP3.LUT R0, R0, 0xff, RZ, 0xc0, !PT ;  /* 0x000000ff00007812 */ /* 0x020fe200078ec0ff */
[----:B------:R-:W-:Y:S01]  /*bd00*/  BSSY B1, `(.L_x_113) ;  /* 0x000000c000017945 */ /* 0x000fe20003800000 */
[----:B------:R-:W-:Y:S02]  /*bd10*/  ISETP.GE.AND P0, PT, R36, 0x4a, PT ;  /* 0x0000004a2400780c */ /* 0x000fe40003f06270 */
[----:B------:R-:W-:Y:S02]  /*bd20*/  F2FP.F16.E4M3.UNPACK_B R0, R0 ;  /* 0x00000000ff00723e */ /* 0x000fe400020006ff */
[----:B------:R-:W-:-:S03]  /*bd30*/  ISETP.LT.OR P4, PT, R35, 0x1, !P0 ;  /* 0x000000012300780c */ /* 0x000fc60004781670 */
[----:B------:R-:W-:-:S05]  /*bd40*/  HADD2.F32 R0, -RZ, R0.H0_H0 ;  /* 0x20000000ff007230 */ /* 0x000fca0000004100 */
[----:B------:R-:W-:-:S04]  /*bd50*/  FMUL R0, R0, UR21 ;  /* 0x0000001500007c20 */ /* 0x000fc80008400000 */
[----:B--2---:R-:W-:-:S05]  /*bd60*/  FFMA R0, R2, UR20, R0 ;  /* 0x0000001402007c23 */ /* 0x004fca0008000000 */
[----:B0-----:R-:W-:Y:S02]  /*bd70*/  F2FP.SATFINITE.E4M3.F32.PACK_AB_MERGE_C R3, RZ, R0, RZ ;  /* 0x00000000ff03723e */ /* 0x001fe400048070ff */
[----:B------:R-:W-:-:S03]  /*bd80*/  PRMT R0, RZ, 0x7610, R0 ;  /* 0x00007610ff007816 */ /* 0x000fc60000000000 */
[----:B------:R0:W-:Y:S01]  /*bd90*/  @!P2 STG.E.U8 desc[UR14][R24.64+0x48], R3 ;  /* 0x000048031800a986 */ /* 0x0001e2000c10110e */
[----:B------:R-:W-:Y:S05]  /*bda0*/  @P4 BRA `(.L_x_114) ;  /* 0x0000000000044947 */ /* 0x000fea0003800000 */
[----:B------:R2:W5:Y:S02]  /*bdb0*/  LDG.E.U8 R0, desc[UR14][R28.64+0x49] ;  /* 0x0000490e1c007981 */ /* 0x000564000c1e1100 */
.L_x_114:
[----:B------:R-:W-:Y:S05]  /*bdc0*/  BSYNC B1 ;  /* 0x0000000000017941 */ /* 0x000fea0003800000 */
.L_x_113:
[----:B------:R-:W3:Y:S01]  /*bdd0*/  LDL.LU R2, [R1+0x4] ;  /* 0x0000040001027983 */ /* 0x000ee20000300800 */
[----:B-----5:R-:W-:Y:S01]  /*bde0*/  LOP3.LUT R0, R0, 0xff, RZ, 0xc0, !PT ;  /* 0x000000ff00007812 */ /* 0x020fe200078ec0ff */
[----:B------:R-:W-:Y:S01]  /*bdf0*/  BSSY B1, `(.L_x_115) ;  /* 0x000000b000017945 */ /* 0x000fe20003800000 */
[----:B------:R-:W-:Y:S02]  /*be00*/  ISETP.LT.OR P1, PT, R35, 0x9, !P1 ;  /* 0x000000092300780c */ /* 0x000fe40004f21670 */
[----:B------:R-:W-:-:S05]  /*be10*/  F2FP.F16.E4M3.UNPACK_B R0, R0 ;  /* 0x00000000ff00723e */ /* 0x000fca00020006ff */
[----:B------:R-:W-:-:S05]  /*be20*/  HADD2.F32 R0, -RZ, R0.H0_H0 ;  /* 0x20000000ff007230 */ /* 0x000fca0000004100 */
[----:B------:R-:W-:-:S04]  /*be30*/  FMUL R0, R0, UR21 ;  /* 0x0000001500007c20 */ /* 0x000fc80008400000 */
[----:B---3--:R-:W-:-:S05]  /*be40*/  FFMA R0, R2, UR20, R0 ;  /* 0x0000001402007c23 */ /* 0x008fca0008000000 */
[----:B0-----:R-:W-:Y:S02]  /*be50*/  F2FP.SATFINITE.E4M3.F32.PACK_AB_MERGE_C R3, RZ, R0, RZ ;  /* 0x00000000ff03723e */ /* 0x001fe400048070ff */
[----:B------:R-:W-:-:S03]  /*be60*/  PRMT R0, RZ, 0x7610, R0 ;  /* 0x00007610ff007816 */ /* 0x000fc60000000000 */
[----:B------:R0:W-:Y:S01]  /*be70*/  @!P4 STG.E.U8 desc[UR14][R24.64+0x49], R3 ;  /* 0x000049031800c986 */ /* 0x0001e2000c10110e */
[----:B------:R-:W-:Y:S05]  /*be80*/  @P1 BRA `(.L_x_116) ;  /* 0x0000000000041947 */ /* 0x000fea0003800000 */
[----:B------:R3:W5:Y:S02]  /*be90*/  LDG.E.U8 R0, desc[UR14][R30.64+0x48] ;  /* 0x0000480e1e007981 */ /* 0x000764000c1e1100 */
.L_x_116:
[----:B------:R-:W-:Y:S05]  /*bea0*/  BSYNC B1 ;  /* 0x0000000000017941 */ /* 0x000fea0003800000 */
.L_x_115:
[----:B------:R-:W2:Y:S01]  /*beb0*/  LDL.LU R2, [R1+0x8] ;  /* 0x0000080001027983 */ /* 0x000ea20000300800 */
[----:B-----5:R-:W-:Y:S01]  /*bec0*/  LOP3.LUT R0, R0, 0xff, RZ, 0xc0, !PT ;  /* 0x000000ff00007812 */ /* 0x020fe200078ec0ff */
[----:B------:R-:W-:Y:S01]  /*bed0*/  BSSY B1, `(.L_x_117) ;  /* 0x000000b000017945 */ /* 0x000fe20003800000 */
[----:B------:R-:W-:Y:S02]  /*bee0*/  ISETP.LT.OR P0, PT, R35, 0x9, !P0 ;  /* 0x000000092300780c */ /* 0x000fe40004701670 */
[----:B------:R-:W-:-:S05]  /*bef0*/  F2FP.F16.E4M3.UNPACK_B R0, R0 ;  /* 0x00000000ff00723e */ /* 0x000fca00020006ff */
        /* <DEDUP_REMOVED lines=8> */
.L_x_118:
[----:B------:R-:W-:Y:S05]  /*bf80*/  BSYNC B1 ;  /* 0x0000000000017941 */ /* 0x000fea0003800000 */
.L_x_117:
[----:B------:R-:W3:Y:S01]  /*bf90*/  LDL.LU R2, [R1+0xc] ;  /* 0x00000c0001027983 */ /* 0x000ee20000300800 */
[----:B-----5:R-:W-:Y:S01]  /*bfa0*/  LOP3.LUT R0, R0, 0xff, RZ, 0xc0, !PT ;  /* 0x000000ff00007812 */ /* 0x020fe200078ec0ff */
[----:B------:R-:W-:Y:S01]  /*bfb0*/  BSSY B1, `(.L_x_119) ;  /* 0x000000c000017945 */ /* 0x000fe20003800000 */
[----:B------:R-:W-:Y:S02]  /*bfc0*/  ISETP.GE.AND P1, PT, R36, 0x51, PT ;  /* 0x000000512400780c */ /* 0x000fe40003f26270 */
[----:B------:R-:W-:Y:S02]  /*bfd0*/  F2FP.F16.E4M3.UNPACK_B R0, R0 ;  /* 0x00000000ff00723e */ /* 0x000fe400020006ff */
[----:B------:R-:W-:-:S03]  /*bfe0*/  ISETP.LT.OR P2, PT, R35, 0x1, !P1 ;  /* 0x000000012300780c */ /* 0x000fc60004f41670 */
        /* <DEDUP_REMOVED lines=8> */
.L_x_120:
[----:B------:R-:W-:Y:S05]  /*c070*/  BSYNC B1 ;  /* 0x0000000000017941 */ /* 0x000fea0003800000 */
.L_x_119:
[----:B------:R-:W2:Y:S01]  /*c080*/  LDL.LU R2, [R1+0x10] ;  /* 0x0000100001027983 */ /* 0x000ea20000300800 */
        /* <DEDUP_REMOVED lines=13> */
.L_x_122:
[----:B------:R-:W-:Y:S05]  /*c160*/  BSYNC B1 ;  /* 0x0000000000017941 */ /* 0x000fea0003800000 */
.L_x_121:
        /* <DEDUP_REMOVED lines=13> */
.L_x_124:
[----:B------:R-:W-:Y:S05]  /*c240*/  BSYNC B1 ;  /* 0x0000000000017941 */ /* 0x000fea0003800000 */
.L_x_123:
        /* <DEDUP_REMOVED lines=13> */
.L_x_126:
[----:B------:R-:W-:Y:S05]  /*c320*/  BSYNC B1 ;  /* 0x0000000000017941 */ /* 0x000fea0003800000 */
.L_x_125:
        /* <DEDUP_REMOVED lines=14> */
.L_x_128:
[----:B------:R-:W-:Y:S05]  /*c410*/  BSYNC B1 ;  /* 0x0000000000017941 */ /* 0x000fea0003800000 */
.L_x_127:
        /* <DEDUP_REMOVED lines=14> */
.L_x_130:
[----:B------:R-:W-:Y:S05]  /*c500*/  BSYNC B1 ;  /* 0x0000000000017941 */ /* 0x000fea0003800000 */
.L_x_129:
        /* <DEDUP_REMOVED lines=13> */
.L_x_132:
[----:B------:R-:W-:Y:S05]  /*c5e0*/  BSYNC B1 ;  /* 0x0000000000017941 */ /* 0x000fea0003800000 */
.L_x_131:
        /* <DEDUP_REMOVED lines=13> */
.L_x_134:
[----:B------:R-:W-:Y:S05]  /*c6c0*/  BSYNC B1 ;  /* 0x0000000000017941 */ /* 0x000fea0003800000 */
.L_x_133:
        /* <DEDUP_REMOVED lines=14> */
.L_x_136:
[----:B------:R-:W-:Y:S05]  /*c7b0*/  BSYNC B1 ;  /* 0x0000000000017941 */ /* 0x000fea0003800000 */
.L_x_135:
        /* <DEDUP_REMOVED lines=14> */
.L_x_138:
[----:B------:R-:W-:Y:S05]  /*c8a0*/  BSYNC B1 ;  /* 0x0000000000017941 */ /* 0x000fea0003800000 */
.L_x_137:
        /* <DEDUP_REMOVED lines=13> */
.L_x_140:
[----:B------:R-:W-:Y:S05]  /*c980*/  BSYNC B1 ;  /* 0x0000000000017941 */ /* 0x000fea0003800000 */
.L_x_139:
        /* <DEDUP_REMOVED lines=13> */
.L_x_142:
[----:B------:R-:W-:Y:S05]  /*ca60*/  BSYNC B1 ;  /* 0x0000000000017941 */ /* 0x000fea0003800000 */
.L_x_141:
        /* <DEDUP_REMOVED lines=14> */
.L_x_144:
[----:B------:R-:W-:Y:S05]  /*cb50*/  BSYNC B1 ;  /* 0x0000000000017941 */ /* 0x000fea0003800000 */
.L_x_143:
        /* <DEDUP_REMOVED lines=14> */
.L_x_146:
[----:B------:R-:W-:Y:S05]  /*cc40*/  BSYNC B1 ;  /* 0x0000000000017941 */ /* 0x000fea0003800000 */
.L_x_145:
        /* <DEDUP_REMOVED lines=13> */
.L_x_148:
[----:B------:R-:W-:Y:S05]  /*cd20*/  BSYNC B1 ;  /* 0x0000000000017941 */ /* 0x000fea0003800000 */
.L_x_147:
        /* <DEDUP_REMOVED lines=13> */
.L_x_150:
[----:B------:R-:W-:Y:S05]  /*ce00*/  BSYNC B1 ;  /* 0x0000000000017941 */ /* 0x000fea0003800000 */
.L_x_149:
        /* <DEDUP_REMOVED lines=14> */
.L_x_152:
[----:B------:R-:W-:Y:S05]  /*cef0*/  BSYNC B1 ;  /* 0x0000000000017941 */ /* 0x000fea0003800000 */
.L_x_151:
        /* <DEDUP_REMOVED lines=14> */
.L_x_154:
[----:B------:R-:W-:Y:S05]  /*cfe0*/  BSYNC B1 ;  /* 0x0000000000017941 */ /* 0x000fea0003800000 */
.L_x_153:
        /* <DEDUP_REMOVED lines=13> */
.L_x_156:
[----:B------:R-:W-:Y:S05]  /*d0c0*/  BSYNC B1 ;  /* 0x0000000000017941 */ /* 0x000fea0003800000 */
.L_x_155:
        /* <DEDUP_REMOVED lines=13> */
.L_x_158:
[----:B------:R-:W-:Y:S05]  /*d1a0*/  BSYNC B1 ;  /* 0x0000000000017941 */ /* 0x000fea0003800000 */
.L_x_157:
        /* <DEDUP_REMOVED lines=14> */
.L_x_160:
[----:B------:R-:W-:Y:S05]  /*d290*/  BSYNC B1 ;  /* 0x0000000000017941 */ /* 0x000fea0003800000 */
.L_x_159:
        /* <DEDUP_REMOVED lines=14> */
.L_x_162:
[----:B------:R-:W-:Y:S05]  /*d380*/  BSYNC B1 ;  /* 0x0000000000017941 */ /* 0x000fea0003800000 */
.L_x_161:
        /* <DEDUP_REMOVED lines=13> */
.L_x_164:
[----:B------:R-:W-:Y:S05]  /*d460*/  BSYNC B1 ;  /* 0x0000000000017941 */ /* 0x000fea0003800000 */
.L_x_163:
        /* <DEDUP_REMOVED lines=13> */
.L_x_166:
[----:B------:R-:W-:Y:S05]  /*d540*/  BSYNC B1 ;  /* 0x0000000000017941 */ /* 0x000fea0003800000 */
.L_x_165:
        /* <DEDUP_REMOVED lines=14> */
.L_x_168:
[----:B------:R-:W-:Y:S05]  /*d630*/  BSYNC B1 ;  /* 0x0000000000017941 */ /* 0x000fea0003800000 */
.L_x_167:
        /* <DEDUP_REMOVED lines=14> */
.L_x_170:
[----:B------:R-:W-:Y:S05]  /*d720*/  BSYNC B1 ;  /* 0x0000000000017941 */ /* 0x000fea0003800000 */
.L_x_169:
        /* <DEDUP_REMOVED lines=13> */
.L_x_172:
[----:B------:R-:W-:Y:S05]  /*d800*/  BSYNC B1 ;  /* 0x0000000000017941 */ /* 0x000fea0003800000 */
.L_x_171:
        /* <DEDUP_REMOVED lines=13> */
.L_x_174:
[----:B------:R-:W-:Y:S05]  /*d8e0*/  BSYNC B1 ;  /* 0x0000000000017941 */ /* 0x000fea0003800000 */
.L_x_173:
        /* <DEDUP_REMOVED lines=14> */
.L_x_176:
[----:B------:R-:W-:Y:S05]  /*d9d0*/  BSYNC B1 ;  /* 0x0000000000017941 */ /* 0x000fea0003800000 */
.L_x_175:
        /* <DEDUP_REMOVED lines=14> */
.L_x_178:
[----:B------:R-:W-:Y:S05]  /*dac0*/  BSYNC B1 ;  /* 0x0000000000017941 */ /* 0x000fea0003800000 */
.L_x_177:
        /* <DEDUP_REMOVED lines=13> */
.L_x_180:
[----:B------:R-:W-:Y:S05]  /*dba0*/  BSYNC B1 ;  /* 0x0000000000017941 */ /* 0x000fea0003800000 */
.L_x_179:
        /* <DEDUP_REMOVED lines=13> */
.L_x_182:
[----:B------:R-:W-:Y:S05]  /*dc80*/  BSYNC B1 ;  /* 0x0000000000017941 */ /* 0x000fea0003800000 */
.L_x_181:
        /* <DEDUP_REMOVED lines=14> */
.L_x_184:
[----:B------:R-:W-:Y:S05]  /*dd70*/  BSYNC B1 ;  /* 0x0000000000017941 */ /* 0x000fea0003800000 */
.L_x_183:
        /* <DEDUP_REMOVED lines=14> */
.L_x_186:
[----:B------:R-:W-:Y:S05]  /*de60*/  BSYNC B1 ;  /* 0x0000000000017941 */ /* 0x000fea0003800000 */
.L_x_185:
        /* <DEDUP_REMOVED lines=13> */
.L_x_188:
[----:B------:R-:W-:Y:S05]  /*df40*/  BSYNC B1 ;  /* 0x0000000000017941 */ /* 0x000fea0003800000 */
.L_x_187:
        /* <DEDUP_REMOVED lines=13> */
.L_x_190:
[----:B------:R-:W-:Y:S05]  /*e020*/  BSYNC B1 ;  /* 0x0000000000017941 */ /* 0x000fea0003800000 */
.L_x_189:
        /* <DEDUP_REMOVED lines=14> */
.L_x_192:
[----:B------:R-:W-:Y:S05]  /*e110*/  BSYNC B1 ;  /* 0x0000000000017941 */ /* 0x000fea0003800000 */
.L_x_191:
        /* <DEDUP_REMOVED lines=14> */
.L_x_194:
[----:B------:R-:W-:Y:S05]  /*e200*/  BSYNC B1 ;  /* 0x0000000000017941 */ /* 0x000fea0003800000 */
.L_x_193:
        /* <DEDUP_REMOVED lines=13> */
.L_x_196:
[----:B------:R-:W-:Y:S05]  /*e2e0*/  BSYNC B1 ;  /* 0x0000000000017941 */ /* 0x000fea0003800000 */
.L_x_195:
        /* <DEDUP_REMOVED lines=13> */
.L_x_198:
[----:B------:R-:W-:Y:S05]  /*e3c0*/  BSYNC B1 ;  /* 0x0000000000017941 */ /* 0x000fea0003800000 */
.L_x_197:
        /* <DEDUP_REMOVED lines=14> */
.L_x_200:
[----:B------:R-:W-:Y:S05]  /*e4b0*/  BSYNC B1 ;  /* 0x0000000000017941 */ /* 0x000fea0003800000 */
.L_x_199:
        /* <DEDUP_REMOVED lines=14> */
.L_x_202:
[----:B------:R-:W-:Y:S05]  /*e5a0*/  BSYNC B1 ;  /* 0x0000000000017941 */ /* 0x000fea0003800000 */
.L_x_201:
        /* <DEDUP_REMOVED lines=13> */
.L_x_204:
[----:B------:R-:W-:Y:S05]  /*e680*/  BSYNC B1 ;  /* 0x0000000000017941 */ /* 0x000fea0003800000 */
.L_x_203:
        /* <DEDUP_REMOVED lines=13> */
.L_x_206:
[----:B------:R-:W-:Y:S05]  /*e760*/  BSYNC B1 ;  /* 0x0000000000017941 */ /* 0x000fea0003800000 */
.L_x_205:
        /* <DEDUP_REMOVED lines=14> */
.L_x_208:
[----:B------:R-:W-:Y:S05]  /*e850*/  BSYNC B1 ;  /* 0x0000000000017941 */ /* 0x000fea0003800000 */
.L_x_207:
        /* <DEDUP_REMOVED lines=14> */
.L_x_210:
[----:B------:R-:W-:Y:S05]  /*e940*/  BSYNC B1 ;  /* 0x0000000000017941 */ /* 0x000fea0003800000 */
.L_x_209:
        /* <DEDUP_REMOVED lines=13> */
.L_x_212:
[----:B------:R-:W-:Y:S05]  /*ea20*/  BSYNC B1 ;  /* 0x0000000000017941 */ /* 0x000fea0003800000 */
.L_x_211:
        /* <DEDUP_REMOVED lines=13> */
.L_x_214:
[----:B------:R-:W-:Y:S05]  /*eb00*/  BSYNC B1 ;  /* 0x0000000000017941 */ /* 0x000fea0003800000 */
.L_x_213:
        /* <DEDUP_REMOVED lines=14> */
.L_x_216:
[----:B------:R-:W-:Y:S05]  /*ebf0*/  BSYNC B1 ;  /* 0x0000000000017941 */ /* 0x000fea0003800000 */
.L_x_215:
        /* <DEDUP_REMOVED lines=14> */
.L_x_218:
[----:B------:R-:W-:Y:S05]  /*ece0*/  BSYNC B1 ;  /* 0x0000000000017941 */ /* 0x000fea0003800000 */
.L_x_217:
        /* <DEDUP_REMOVED lines=13> */
.L_x_220:
[----:B------:R-:W-:Y:S05]  /*edc0*/  BSYNC B1 ;  /* 0x0000000000017941 */ /* 0x000fea0003800000 */
.L_x_219:
        /* <DEDUP_REMOVED lines=13> */
.L_x_222:
[----:B------:R-:W-:Y:S05]  /*eea0*/  BSYNC B1 ;  /* 0x0000000000017941 */ /* 0x000fea0003800000 */
.L_x_221:
        /* <DEDUP_REMOVED lines=14> */
.L_x_224:
[----:B------:R-:W-:Y:S05]  /*ef90*/  BSYNC B1 ;  /* 0x0000000000017941 */ /* 0x000fea0003800000 */
.L_x_223:
        /* <DEDUP_REMOVED lines=14> */
.L_x_226:
[----:B------:R-:W-:Y:S05]  /*f080*/  BSYNC B1 ;  /* 0x0000000000017941 */ /* 0x000fea0003800000 */
.L_x_225:
        /* <DEDUP_REMOVED lines=13> */
.L_x_228:
[----:B------:R-:W-:Y:S05]  /*f160*/  BSYNC B1 ;  /* 0x0000000000017941 */ /* 0x000fea0003800000 */
.L_x_227:
        /* <DEDUP_REMOVED lines=13> */
.L_x_230:
[----:B------:R-:W-:Y:S05]  /*f240*/  BSYNC B1 ;  /* 0x0000000000017941 */ /* 0x000fea0003800000 */
.L_x_229:
        /* <DEDUP_REMOVED lines=14> */
.L_x_232:
[----:B------:R-:W-:Y:S05]  /*f330*/  BSYNC B1 ;  /* 0x0000000000017941 */ /* 0x000fea0003800000 */
.L_x_231:
        /* <DEDUP_REMOVED lines=14> */
.L_x_234:
[----:B------:R-:W-:Y:S05]  /*f420*/  BSYNC B1 ;  /* 0x0000000000017941 */ /* 0x000fea0003800000 */
.L_x_233:
        /* <DEDUP_REMOVED lines=13> */
.L_x_236:
[----:B------:R-:W-:Y:S05]  /*f500*/  BSYNC B1 ;  /* 0x0000000000017941 */ /* 0x000fea0003800000 */
.L_x_235:
        /* <DEDUP_REMOVED lines=13> */
.L_x_238:
[----:B------:R-:W-:Y:S05]  /*f5e0*/  BSYNC B1 ;  /* 0x0000000000017941 */ /* 0x000fea0003800000 */
.L_x_237:
        /* <DEDUP_REMOVED lines=14> */
.L_x_240:
[----:B------:R-:W-:Y:S05]  /*f6d0*/  BSYNC B1 ;  /* 0x0000000000017941 */ /* 0x000fea0003800000 */
.L_x_239:
        /* <DEDUP_REMOVED lines=14> */
.L_x_242:
[----:B------:R-:W-:Y:S05]  /*f7c0*/  BSYNC B1 ;  /* 0x0000000000017941 */ /* 0x000fea0003800000 */
.L_x_241:
        /* <DEDUP_REMOVED lines=13> */
.L_x_244:
[----:B------:R-:W-:Y:S05]  /*f8a0*/  BSYNC B1 ;  /* 0x0000000000017941 */ /* 0x000fea0003800000 */
.L_x_243:
        /* <DEDUP_REMOVED lines=13> */
.L_x_246:
[----:B------:R-:W-:Y:S05]  /*f980*/  BSYNC B1 ;  /* 0x0000000000017941 */ /* 0x000fea0003800000 */
.L_x_245:
        /* <DEDUP_REMOVED lines=14> */
.L_x_248:
[----:B------:R-:W-:Y:S05]  /*fa70*/  BSYNC B1 ;  /* 0x0000000000017941 */ /* 0x000fea0003800000 */
.L_x_247:
        /* <DEDUP_REMOVED lines=14> */
.L_x_250:
[----:B------:R-:W-:Y:S05]  /*fb60*/  BSYNC B1 ;  /* 0x0000000000017941 */ /* 0x000fea0003800000 */
.L_x_249:
        /* <DEDUP_REMOVED lines=13> */
.L_x_252:
[----:B------:R-:W-:Y:S05]  /*fc40*/  BSYNC B1 ;  /* 0x0000000000017941 */ /* 0x000fea0003800000 */
.L_x_251:
        /* <DEDUP_REMOVED lines=13> */
.L_x_254:
[----:B------:R-:W-:Y:S05]  /*fd20*/  BSYNC B1 ;  /* 0x0000000000017941 */ /* 0x000fea0003800000 */
.L_x_253:
        /* <DEDUP_REMOVED lines=14> */
.L_x_256:
[----:B------:R-:W-:Y:S05]  /*fe10*/  BSYNC B1 ;  /* 0x0000000000017941 */ /* 0x000fea0003800000 */
.L_x_255:
        /* <DEDUP_REMOVED lines=14> */
.L_x_258:
[----:B------:R-:W-:Y:S05]  /*ff00*/  BSYNC B1 ;  /* 0x0000000000017941 */ /* 0x000fea0003800000 */
.L_x_257:
        /* <DEDUP_REMOVED lines=13> */
.L_x_260:
[----:B------:R-:W-:Y:S05]  /*ffe0*/  BSYNC B1 ;  /* 0x0000000000017941 */ /* 0x000fea0003800000 */
.L_x_259:
        /* <DEDUP_REMOVED lines=13> */
.L_x_262:
[----:B------:R-:W-:Y:S05]  /*100c0*/  BSYNC B1 ;  /* 0x0000000000017941 */ /* 0x000fea0003800000 */
.L_x_261:
        /* <DEDUP_REMOVED lines=14> */
.L_x_264:
[----:B------:R-:W-:Y:S05]  /*101b0*/  BSYNC B1 ;  /* 0x0000000000017941 */ /* 0x000fea0003800000 */
.L_x_263:
        /* <DEDUP_REMOVED lines=14> */
.L_x_266:
[----:B------:R-:W-:Y:S05]  /*102a0*/  BSYNC B1 ;  /* 0x0000000000017941 */ /* 0x000fea0003800000 */
.L_x_265:
        /* <DEDUP_REMOVED lines=13> */
.L_x_268:
[----:B------:R-:W-:Y:S05]  /*10380*/  BSYNC B1 ;  /* 0x0000000000017941 */ /* 0x000fea0003800000 */
.L_x_267:
        /* <DEDUP_REMOVED lines=13> */
.L_x_270:
[----:B------:R-:W-:Y:S05]  /*10460*/  BSYNC B1 ;  /* 0x0000000000017941 */ /* 0x000fea0003800000 */
.L_x_269:
        /* <DEDUP_REMOVED lines=14> */
.L_x_272:
[----:B------:R-:W-:Y:S05]  /*10550*/  BSYNC B1 ;  /* 0x0000000000017941 */ /* 0x000fea0003800000 */
.L_x_271:
        /* <DEDUP_REMOVED lines=14> */
.L_x_274:
[----:B------:R-:W-:Y:S05]  /*10640*/  BSYNC B1 ;  /* 0x0000000000017941 */ /* 0x000fea0003800000 */
.L_x_273:
        /* <DEDUP_REMOVED lines=13> */
.L_x_276:
[----:B------:R-:W-:Y:S05]  /*10720*/  BSYNC B1 ;  /* 0x0000000000017941 */ /* 0x000fea0003800000 */
.L_x_275:
        /* <DEDUP_REMOVED lines=13> */
.L_x_278:
[----:B------:R-:W-:Y:S05]  /*10800*/  BSYNC B1 ;  /* 0x0000000000017941 */ /* 0x000fea0003800000 */
.L_x_277:
        /* <DEDUP_REMOVED lines=14> */
.L_x_280:
[----:B------:R-:W-:Y:S05]  /*108f0*/  BSYNC B1 ;  /* 0x0000000000017941 */ /* 0x000fea0003800000 */
.L_x_279:
        /* <DEDUP_REMOVED lines=14> */
.L_x_282:
[----:B------:R-:W-:Y:S05]  /*109e0*/  BSYNC B1 ;  /* 0x0000000000017941 */ /* 0x000fea0003800000 */
.L_x_281:
        /* <DEDUP_REMOVED lines=13> */
.L_x_284:
[----:B------:R-:W-:Y:S05]  /*10ac0*/  BSYNC B1 ;  /* 0x0000000000017941 */ /* 0x000fea0003800000 */
.L_x_283:
        /* <DEDUP_REMOVED lines=13> */
.L_x_286:
[----:B------:R-:W-:Y:S05]  /*10ba0*/  BSYNC B1 ;  /* 0x0000000000017941 */ /* 0x000fea0003800000 */
.L_x_285:
        /* <DEDUP_REMOVED lines=14> */
.L_x_288:
[----:B------:R-:W-:Y:S05]  /*10c90*/  BSYNC B1 ;  /* 0x0000000000017941 */ /* 0x000fea0003800000 */
.L_x_287:
        /* <DEDUP_REMOVED lines=14> */
.L_x_290:
[----:B------:R-:W-:Y:S05]  /*10d80*/  BSYNC B1 ;  /* 0x0000000000017941 */ /* 0x000fea0003800000 */
.L_x_289:
        /* <DEDUP_REMOVED lines=13> */
.L_x_292:
[----:B------:R-:W-:Y:S05]  /*10e60*/  BSYNC B1 ;  /* 0x0000000000017941 */ /* 0x000fea0003800000 */
.L_x_291:
        /* <DEDUP_REMOVED lines=13> */
.L_x_294:
[----:B------:R-:W-:Y:S05]  /*10f40*/  BSYNC B1 ;  /* 0x0000000000017941 */ /* 0x000fea0003800000 */
.L_x_293:
        /* <DEDUP_REMOVED lines=14> */
.L_x_296:
[----:B------:R-:W-:Y:S05]  /*11030*/  BSYNC B1 ;  /* 0x0000000000017941 */ /* 0x000fea0003800000 */
.L_x_295:
        /* <DEDUP_REMOVED lines=14> */
.L_x_298:
[----:B------:R-:W-:Y:S05]  /*11120*/  BSYNC B1 ;  /* 0x0000000000017941 */ /* 0x000fea0003800000 */
.L_x_297:
        /* <DEDUP_REMOVED lines=13> */
.L_x_300:
[----:B------:R-:W-:Y:S05]  /*11200*/  BSYNC B1 ;  /* 0x0000000000017941 */ /* 0x000fea0003800000 */
.L_x_299:
        /* <DEDUP_REMOVED lines=13> */
.L_x_302:
[----:B------:R-:W-:Y:S05]  /*112e0*/  BSYNC B1 ;  /* 0x0000000000017941 */ /* 0x000fea0003800000 */
.L_x_301:
        /* <DEDUP_REMOVED lines=14> */
.L_x_304:
[----:B------:R-:W-:Y:S05]  /*113d0*/  BSYNC B1 ;  /* 0x0000000000017941 */ /* 0x000fea0003800000 */
.L_x_303:
        /* <DEDUP_REMOVED lines=14> */
.L_x_306:
[----:B------:R-:W-:Y:S05]  /*114c0*/  BSYNC B1 ;  /* 0x0000000000017941 */ /* 0x000fea0003800000 */
.L_x_305:
        /* <DEDUP_REMOVED lines=13> */
.L_x_308:
[----:B------:R-:W-:Y:S05]  /*115a0*/  BSYNC B1 ;  /* 0x0000000000017941 */ /* 0x000fea0003800000 */
.L_x_307:
        /* <DEDUP_REMOVED lines=13> */
.L_x_310:
[----:B------:R-:W-:Y:S05]  /*11680*/  BSYNC B1 ;  /* 0x0000000000017941 */ /* 0x000fea0003800000 */
.L_x_309:
        /* <DEDUP_REMOVED lines=14> */
.L_x_312:
[----:B------:R-:W-:Y:S05]  /*11770*/  BSYNC B1 ;  /* 0x0000000000017941 */ /* 0x000fea0003800000 */
.L_x_311:
        /* <DEDUP_REMOVED lines=14> */
.L_x_314:
[----:B------:R-:W-:Y:S05]  /*11860*/  BSYNC B1 ;  /* 0x0000000000017941 */ /* 0x000fea0003800000 */
.L_x_313:
        /* <DEDUP_REMOVED lines=13> */
.L_x_316:
[----:B------:R-:W-:Y:S05]  /*11940*/  BSYNC B1 ;  /* 0x0000000000017941 */ /* 0x000fea0003800000 */
.L_x_315:
        /* <DEDUP_REMOVED lines=13> */
.L_x_318:
[----:B------:R-:W-:Y:S05]  /*11a20*/  BSYNC B1 ;  /* 0x0000000000017941 */ /* 0x000fea0003800000 */
.L_x_317:
        /* <DEDUP_REMOVED lines=14> */
.L_x_320:
[----:B------:R-:W-:Y:S05]  /*11b10*/  BSYNC B1 ;  /* 0x0000000000017941 */ /* 0x000fea0003800000 */
.L_x_319:
        /* <DEDUP_REMOVED lines=14> */
.L_x_322:
[----:B------:R-:W-:Y:S05]  /*11c00*/  BSYNC B1 ;  /* 0x0000000000017941 */ /* 0x000fea0003800000 */
.L_x_321:
        /* <DEDUP_REMOVED lines=13> */
.L_x_324:
[----:B------:R-:W-:Y:S05]  /*11ce0*/  BSYNC B1 ;  /* 0x0000000000017941 */ /* 0x000fea0003800000 */
.L_x_323:
        /* <DEDUP_REMOVED lines=13> */
.L_x_326:
[----:B------:R-:W-:Y:S05]  /*11dc0*/  BSYNC B1 ;  /* 0x0000000000017941 */ /* 0x000fea0003800000 */
.L_x_325:
        /* <DEDUP_REMOVED lines=14> */
.L_x_328:
[----:B------:R-:W-:Y:S05]  /*11eb0*/  BSYNC B1 ;  /* 0x0000000000017941 */ /* 0x000fea0003800000 */
.L_x_327:
        /* <DEDUP_REMOVED lines=14> */
.L_x_330:
[----:B------:R-:W-:Y:S05]  /*11fa0*/  BSYNC B1 ;  /* 0x0000000000017941 */ /* 0x000fea0003800000 */
.L_x_329:
        /* <DEDUP_REMOVED lines=13> */
.L_x_332:
[----:B------:R-:W-:Y:S05]  /*12080*/  BSYNC B1 ;  /* 0x0000000000017941 */ /* 0x000fea0003800000 */
.L_x_331:
        /* <DEDUP_REMOVED lines=13> */
.L_x_334:
[----:B------:R-:W-:Y:S05]  /*12160*/  BSYNC B1 ;  /* 0x0000000000017941 */ /* 0x000fea0003800000 */
.L_x_333:
        /* <DEDUP_REMOVED lines=14> */
.L_x_336:
[----:B------:R-:W-:Y:S05]  /*12250*/  BSYNC B1 ;  /* 0x0000000000017941 */ /* 0x000fea0003800000 */
.L_x_335:
        /* <DEDUP_REMOVED lines=14> */
.L_x_338:
[----:B------:R-:W-:Y:S05]  /*12340*/  BSYNC B1 ;  /* 0x0000000000017941 */ /* 0x000fea0003800000 */
.L_x_337:
        /* <DEDUP_REMOVED lines=13> */
.L_x_340:
[----:B------:R-:W-:Y:S05]  /*12420*/  BSYNC B1 ;  /* 0x0000000000017941 */ /* 0x000fea0003800000 */
.L_x_339:
        /* <DEDUP_REMOVED lines=13> */
.L_x_342:
[----:B------:R-:W-:Y:S05]  /*12500*/  BSYNC B1 ;  /* 0x0000000000017941 */ /* 0x000fea0003800000 */
.L_x_341:
        /* <DEDUP_REMOVED lines=14> */
.L_x_344:
[----:B------:R-:W-:Y:S05]  /*125f0*/  BSYNC B1 ;  /* 0x0000000000017941 */ /* 0x000fea0003800000 */
.L_x_343:
        /* <DEDUP_REMOVED lines=14> */
.L_x_346:
[----:B------:R-:W-:Y:S05]  /*126e0*/  BSYNC B1 ;  /* 0x0000000000017941 */ /* 0x000fea0003800000 */
.L_x_345:
        /* <DEDUP_REMOVED lines=13> */
.L_x_348:
[----:B------:R-:W-:Y:S05]  /*127c0*/  BSYNC B1 ;  /* 0x0000000000017941 */ /* 0x000fea0003800000 */
.L_x_347:
        /* <DEDUP_REMOVED lines=13> */
.L_x_350:
[----:B------:R-:W-:Y:S05]  /*128a0*/  BSYNC B1 ;  /* 0x0000000000017941 */ /* 0x000fea0003800000 */
.L_x_349:
        /* <DEDUP_REMOVED lines=14> */
.L_x_352:
[----:B------:R-:W-:Y:S05]  /*12990*/  BSYNC B1 ;  /* 0x0000000000017941 */ /* 0x000fea0003800000 */
.L_x_351:
        /* <DEDUP_REMOVED lines=14> */
.L_x_354:
[----:B------:R-:W-:Y:S05]  /*12a80*/  BSYNC B1 ;  /* 0x0000000000017941 */ /* 0x000fea0003800000 */
.L_x_353:
        /* <DEDUP_REMOVED lines=13> */
.L_x_356:
[----:B------:R-:W-:Y:S05]  /*12b60*/  BSYNC B1 ;  /* 0x0000000000017941 */ /* 0x000fea0003800000 */
.L_x_355:
        /* <DEDUP_REMOVED lines=13> */
.L_x_358:
[----:B------:R-:W-:Y:S05]  /*12c40*/  BSYNC B1 ;  /* 0x0000000000017941 */ /* 0x000fea0003800000 */
.L_x_357:
        /* <DEDUP_REMOVED lines=14> */
.L_x_360:
[----:B------:R-:W-:Y:S05]  /*12d30*/  BSYNC B1 ;  /* 0x0000000000017941 */ /* 0x000fea0003800000 */
.L_x_359:
        /* <DEDUP_REMOVED lines=14> */
.L_x_362:
[----:B------:R-:W-:Y:S05]  /*12e20*/  BSYNC B1 ;  /* 0x0000000000017941 */ /* 0x000fea0003800000 */
.L_x_361:
        /* <DEDUP_REMOVED lines=13> */
.L_x_364:
[----:B------:R-:W-:Y:S05]  /*12f00*/  BSYNC B1 ;  /* 0x0000000000017941 */ /* 0x000fea0003800000 */
.L_x_363:
        /* <DEDUP_REMOVED lines=13> */
.L_x_366:
[----:B------:R-:W-:Y:S05]  /*12fe0*/  BSYNC B1 ;  /* 0x0000000000017941 */ /* 0x000fea0003800000 */
.L_x_365:
        /* <DEDUP_REMOVED lines=14> */
.L_x_368:
[----:B------:R-:W-:Y:S05]  /*130d0*/  BSYNC B1 ;  /* 0x0000000000017941 */ /* 0x000fea0003800000 */
.L_x_367:
        /* <DEDUP_REMOVED lines=14> */
.L_x_370:
[----:B------:R-:W-:Y:S05]  /*131c0*/  BSYNC B1 ;  /* 0x0000000000017941 */ /* 0x000fea0003800000 */
.L_x_369:
        /* <DEDUP_REMOVED lines=13> */
.L_x_372:
[----:B------:R-:W-:Y:S05]  /*132a0*/  BSYNC B1 ;  /* 0x0000000000017941 */ /* 0x000fea0003800000 */
.L_x_371:
        /* <DEDUP_REMOVED lines=13> */
.L_x_374:
[----:B------:R-:W-:Y:S05]  /*13380*/  BSYNC B1 ;  /* 0x0000000000017941 */ /* 0x000fea0003800000 */
.L_x_373:
        /* <DEDUP_REMOVED lines=14> */
.L_x_376:
[----:B------:R-:W-:Y:S05]  /*13470*/  BSYNC B1 ;  /* 0x0000000000017941 */ /* 0x000fea0003800000 */
.L_x_375:
        /* <DEDUP_REMOVED lines=14> */
.L_x_378:
[----:B------:R-:W-:Y:S05]  /*13560*/  BSYNC B1 ;  /* 0x0000000000017941 */ /* 0x000fea0003800000 */
.L_x_377:
        /* <DEDUP_REMOVED lines=13> */
.L_x_380:
[----:B------:R-:W-:Y:S05]  /*13640*/  BSYNC B1 ;  /* 0x0000000000017941 */ /* 0x000fea0003800000 */
.L_x_379:
        /* <DEDUP_REMOVED lines=13> */
.L_x_382:
[----:B------:R-:W-:Y:S05]  /*13720*/  BSYNC B1 ;  /* 0x0000000000017941 */ /* 0x000fea0003800000 */
.L_x_381:
        /* <DEDUP_REMOVED lines=14> */
.L_x_384:
[----:B------:R-:W-:Y:S05]  /*13810*/  BSYNC B1 ;  /* 0x0000000000017941 */ /* 0x000fea0003800000 */
.L_x_383:
        /* <DEDUP_REMOVED lines=14> */
.L_x_386:
[----:B------:R-:W-:Y:S05]  /*13900*/  BSYNC B1 ;  /* 0x0000000000017941 */ /* 0x000fea0003800000 */
.L_x_385:
        /* <DEDUP_REMOVED lines=13> */
.L_x_388:
[----:B------:R-:W-:Y:S05]  /*139e0*/  BSYNC B1 ;  /* 0x0000000000017941 */ /* 0x000fea0003800000 */
.L_x_387:
        /* <DEDUP_REMOVED lines=13> */
.L_x_390:
[----:B------:R-:W-:Y:S05]  /*13ac0*/  BSYNC B1 ;  /* 0x0000000000017941 */ /* 0x000fea0003800000 */
.L_x_389:
        /* <DEDUP_REMOVED lines=14> */
.L_x_392:
[----:B------:R-:W-:Y:S05]  /*13bb0*/  BSYNC B1 ;  /* 0x0000000000017941 */ /* 0x000fea0003800000 */
.L_x_391:
        /* <DEDUP_REMOVED lines=14> */
.L_x_394:
[----:B------:R-:W-:Y:S05]  /*13ca0*/  BSYNC B1 ;  /* 0x0000000000017941 */ /* 0x000fea0003800000 */
.L_x_393:
        /* <DEDUP_REMOVED lines=13> */
.L_x_396:
[----:B------:R-:W-:Y:S05]  /*13d80*/  BSYNC B1 ;  /* 0x0000000000017941 */ /* 0x000fea0003800000 */
.L_x_395:
        /* <DEDUP_REMOVED lines=13> */
.L_x_398:
[----:B------:R-:W-:Y:S05]  /*13e60*/  BSYNC B1 ;  /* 0x0000000000017941 */ /* 0x000fea0003800000 */
.L_x_397:
        /* <DEDUP_REMOVED lines=14> */
.L_x_400:
[----:B------:R-:W-:Y:S05]  /*13f50*/  BSYNC B1 ;  /* 0x0000000000017941 */ /* 0x000fea0003800000 */
.L_x_399:
        /* <DEDUP_REMOVED lines=14> */
.L_x_402:
[----:B------:R-:W-:Y:S05]  /*14040*/  BSYNC B1 ;  /* 0x0000000000017941 */ /* 0x000fea0003800000 */
.L_x_401:
        /* <DEDUP_REMOVED lines=13> */
.L_x_404:
[----:B------:R-:W-:Y:S05]  /*14120*/  BSYNC B1 ;  /* 0x0000000000017941 */ /* 0x000fea0003800000 */
.L_x_403:
        /* <DEDUP_REMOVED lines=13> */
.L_x_406:
[----:B------:R-:W-:Y:S05]  /*14200*/  BSYNC B1 ;  /* 0x0000000000017941 */ /* 0x000fea0003800000 */
.L_x_405:
        /* <DEDUP_REMOVED lines=14> */
.L_x_408:
[----:B------:R-:W-:Y:S05]  /*142f0*/  BSYNC B1 ;  /* 0x0000000000017941 */ /* 0x000fea0003800000 */
.L_x_407:
        /* <DEDUP_REMOVED lines=14> */
.L_x_410:
[----:B------:R-:W-:Y:S05]  /*143e0*/  BSYNC B1 ;  /* 0x0000000000017941 */ /* 0x000fea0003800000 */
.L_x_409:
        /* <DEDUP_REMOVED lines=13> */
.L_x_412:
[----:B------:R-:W-:Y:S05]  /*144c0*/  BSYNC B1 ;  /* 0x0000000000017941 */ /* 0x000fea0003800000 */
.L_x_411:
        /* <DEDUP_REMOVED lines=13> */
.L_x_414:
[----:B------:R-:W-:Y:S05]  /*145a0*/  BSYNC B1 ;  /* 0x0000000000017941 */ /* 0x000fea0003800000 */
.L_x_413:
        /* <DEDUP_REMOVED lines=14> */
.L_x_416:
[----:B------:R-:W-:Y:S05]  /*14690*/  BSYNC B1 ;  /* 0x0000000000017941 */ /* 0x000fea0003800000 */
.L_x_415:
        /* <DEDUP_REMOVED lines=14> */
.L_x_418:
[----:B------:R-:W-:Y:S05]  /*14780*/  BSYNC B1 ;  /* 0x0000000000017941 */ /* 0x000fea0003800000 */
.L_x_417:
        /* <DEDUP_REMOVED lines=13> */
.L_x_420:
[----:B------:R-:W-:Y:S05]  /*14860*/  BSYNC B1 ;  /* 0x0000000000017941 */ /* 0x000fea0003800000 */
.L_x_419:
        /* <DEDUP_REMOVED lines=13> */
.L_x_422:
[----:B------:R-:W-:Y:S05]  /*14940*/  BSYNC B1 ;  /* 0x0000000000017941 */ /* 0x000fea0003800000 */
.L_x_421:
[----:B------:R-:W-:Y:S05]  /*14950*/  @P0 BRA `(.L_x_423) ;  /* 0x0000004000140947 */ /* 0x000fea0003800000 */
[----:B------:R-:W2:Y:S01]  /*14960*/  LDL.LU R2, [R1+0x26c] ;  /* 0x00026c0001027983 */ /* 0x000ea20000300800 */
[----:B-----5:R-:W-:-:S04]  /*14970*/  LOP3.LUT R0, R0, 0xff, RZ, 0xc0, !PT ;  /* 0x000000ff00007812 */ /* 0x020fc800078ec0ff */
[----:B------:R-:W-:-:S05]  /*14980*/  F2FP.F16.E4M3.UNPACK_B R0, R0 ;  /* 0x00000000ff00723e */ /* 0x000fca00020006ff */
[----:B------:R-:W-:-:S05]  /*14990*/  HADD2.F32 R0, -RZ, R0.H0_H0 ;  /* 0x20000000ff007230 */ /* 0x000fca0000004100 */
[----:B------:R-:W-:-:S04]  /*149a0*/  FMUL R0, R0, UR21 ;  /* 0x0000001500007c20 */ /* 0x000fc80008400000 */
[----:B--2---:R-:W-:-:S05]  /*149b0*/  FFMA R0, R2, UR20, R0 ;  /* 0x0000001402007c23 */ /* 0x004fca0008000000 */
[----:B0-----:R-:W-:-:S05]  /*149c0*/  F2FP.SATFINITE.E4M3.F32.PACK_AB_MERGE_C R3, RZ, R0, RZ ;  /* 0x00000000ff03723e */ /* 0x001fca00048070ff */
[----:B------:R0:W-:Y:S01]  /*149d0*/  STG.E.U8 desc[UR14][R26.64+0x179], R3 ;  /* 0x000179031a007986 */ /* 0x0001e2000c10110e */
[----:B------:R-:W-:Y:S05]  /*149e0*/  BRA `(.L_x_423) ;  /* 0x0000003c00f07947 */ /* 0x000fea0003800000 */
.L_x_38:
[C---:B------:R-:W-:Y:S01]  /*149f0*/  ISETP.GE.AND P0, PT, R36.reuse, 0x2, PT ;  /* 0x000000022400780c */ /* 0x040fe20003f06270 */
[----:B------:R-:W-:Y:S01]  /*14a00*/  FMUL R227, R227, UR20 ;  /* 0x00000014e3e37c20 */ /* 0x000fe20008400000 */
[----:B------:R-:W-:Y:S01]  /*14a10*/  ISETP.GE.AND P1, PT, R36, 0x1, PT ;  /* 0x000000012400780c */ /* 0x000fe20003f26270 */
[----:B------:R-:W-:Y:S01]  /*14a20*/  FMUL R228, R228, UR20 ;  /* 0x00000014e4e47c20 */ /* 0x000fe20008400000 */
[C---:B------:R-:W-:Y:S01]  /*14a30*/  ISETP.LT.OR P4, PT, R35.reuse, 0x1, !P0 ;  /* 0x000000012300780c */ /* 0x040fe20004781670 */
[----:B------:R-:W-:Y:S01]  /*14a40*/  FMUL R226, R226, UR20 ;  /* 0x00000014e2e27c20 */ /* 0x000fe20008400000 */
[----:B------:R-:W-:Y:S02]  /*14a50*/  F2FP.SATFINITE.E4M3.F32.PACK_AB_MERGE_C R227, RZ, R227, RZ ;  /* 0x000000e3ffe3723e */ /* 0x000fe400048070ff */
[----:B------:R-:W-:Y:S01]  /*14a60*/  ISETP.LT.OR P2, PT, R35, 0x1, !P1 ;  /* 0x000000012300780c */ /* 0x000fe20004f41670 */
[----:B------:R-:W-:Y:S01]  /*14a70*/  FMUL R225, R225, UR20 ;  /* 0x00000014e1e17c20 */ /* 0x000fe20008400000 */
[----:B------:R-:W-:-:S07]  /*14a80*/  F2FP.SATFINITE.E4M3.F32.PACK_AB_MERGE_C R29, RZ, R228, RZ ;  /* 0x000000e4ff1d723e */ /* 0x000fce00048070ff */
[----:B------:R0:W-:Y:S01]  /*14a90*/  @!P4 STG.E.U8 desc[UR14][R24.64+0x1], R227 ;  /* 0x000001e31800c986 */ /* 0x0001e2000c10110e */
[C---:B------:R-:W-:Y:S02]  /*14aa0*/  ISETP.LT.OR P0, PT, R35.reuse, 0x9, !P0 ;  /* 0x000000092300780c */ /* 0x040fe40004701670 */
[----:B------:R-:W-:Y:S01]  /*14ab0*/  ISETP.LT.OR P1, PT, R35, 0x9, !P1 ;  /* 0x000000092300780c */ /* 0x000fe20004f21670 */
[----:B------:R1:W-:Y:S04]  /*14ac0*/  @!P2 STG.E.U8 desc[UR14][R24.64], R29 ;  /* 0x0000001d1800a986 */ /* 0x0003e8000c10110e */
[----:B0-----:R-:W2:Y:S01]  /*14ad0*/  LDL.LU R227, [R1] ;  /* 0x0000000001e37983 */ /* 0x001ea20000300800 */
[----:B------:R-:W-:Y:S01]  /*14ae0*/  ISETP.GE.AND P4, PT, R36, 0x9, PT ;  /* 0x000000092400780c */ /* 0x000fe20003f86270 */
[----:B------:R-:W-:Y:S01]  /*14af0*/  FMUL R224, R224, UR20 ;  /* 0x00000014e0e07c20 */ /* 0x000fe20008400000 */
[----:B------:R-:W-:Y:S01]  /*14b00*/  ISETP.GE.AND P2, PT, R36, 0xa, PT ;  /* 0x0000000a2400780c */ /* 0x000fe20003f46270 */
[----:B------:R-:W-:Y:S01]  /*14b10*/  FMUL R223, R223, UR20 ;  /* 0x00000014dfdf7c20 */ /* 0x000fe20008400000 */
[----:B------:R-:W-:-:S02]  /*14b20*/  ISETP.LT.OR P5, PT, R35, 0x1, !P4 ;  /* 0x000000012300780c */ /* 0x000fc400067a1670 */
[----:B------:R-:W-:Y:S02]  /*14b30*/  F2FP.SATFINITE.E4M3.F32.PACK_AB_MERGE_C R225, RZ, R225, RZ ;  /* 0x000000e1ffe1723e */ /* 0x000fe400048070ff */
[----:B-1----:R-:W-:Y:S02]  /*14b40*/  F2FP.SATFINITE.E4M3.F32.PACK_AB_MERGE_C R29, RZ, R226, RZ ;  /* 0x000000e2ff1d723e */ /* 0x002fe400048070ff */
[C---:B------:R-:W-:Y:S01]  /*14b50*/  ISETP.LT.OR P6, PT, R35.reuse, 0x1, !P2 ;  /* 0x000000012300780c */ /* 0x040fe200057c1670 */
[----:B------:R-:W-:Y:S01]  /*14b60*/  @!P0 STG.E.U8 desc[UR14][R26.64+0x1], R225 ;  /* 0x000001e11a008986 */ /* 0x000fe2000c10110e */
[----:B------:R-:W-:Y:S02]  /*14b70*/  F2FP.SATFINITE.E4M3.F32.PACK_AB_MERGE_C R31, RZ, R224, RZ ;  /* 0x000000e0ff1f723e */ /* 0x000fe400048070ff */
[----:B------:R-:W-:Y:S02]  /*14b80*/  ISETP.GE.AND P0, PT, R36, 0x11, PT ;  /* 0x000000112400780c */ /* 0x000fe40003f06270 */
[C---:B------:R-:W-:Y:S01]  /*14b90*/  ISETP.LT.OR P4, PT, R35.reuse, 0x9, !P4 ;  /* 0x000000092300780c */ /* 0x040fe20006781670 */
[----:B------:R0:W-:Y:S01]  /*14ba0*/  @!P1 STG.E.U8 desc[UR14][R26.64], R29 ;  /* 0x0000001d1a009986 */ /* 0x0001e2000c10110e */
[----:B------:R-:W-:Y:S01]  /*14bb0*/  FMUL R222, R222, UR20 ;  /* 0x00000014dede7c20 */ /* 0x000fe20008400000 */
[----:B------:R-:W-:-:S02]  /*14bc0*/  ISETP.LT.OR P2, PT, R35, 0x9, !P2 ;  /* 0x000000092300780c */ /* 0x000fc40005741670 */
[----:B------:R1:W-:Y:S01]  /*14bd0*/  @!P5 STG.E.U8 desc[UR14][R24.64+0x8], R31 ;  /* 0x0000081f1800d986 */ /* 0x0003e2000c10110e */
[----:B------:R-:W-:Y:S01]  /*14be0*/  ISETP.LT.OR P5, PT, R35, 0x1, !P0 ;  /* 0x000000012300780c */ /* 0x000fe200047a1670 */
[----:B------:R-:W-:Y:S01]  /*14bf0*/  FMUL R221, R221, UR20 ;  /* 0x00000014dddd7c20 */ /* 0x000fe20008400000 */
[----:B------:R-:W-:Y:S01]  /*14c00*/  F2FP.SATFINITE.E4M3.F32.PACK_AB_MERGE_C R223, RZ, R223, RZ ;  /* 0x000000dfffdf723e */ /* 0x000fe200048070ff */
[----:B------:R-:W-:Y:S01]  /*14c10*/  FMUL R220, R220, UR20 ;  /* 0x00000014dcdc7c20 */ /* 0x000fe20008400000 */
[----:B------:R-:W-:Y:S01]  /*14c20*/  ISETP.GE.AND P1, PT, R36, 0x12, PT ;  /* 0x000000122400780c */ /* 0x000fe20003f26270 */
[----:B------:R-:W-:Y:S01]  /*14c30*/  FMUL R219, R219, UR20 ;  /* 0x00000014dbdb7c20 */ /* 0x000fe20008400000 */
[----:B------:R-:W-:Y:S01]  /*14c40*/  FMUL R218, R218, UR20 ;  /* 0x00000014dada7c20 */ /* 0x000fe20008400000 */
[----:B0-----:R-:W-:Y:S01]  /*14c50*/  F2FP.SATFINITE.E4M3.F32.PACK_AB_MERGE_C R29, RZ, R222, RZ ;  /* 0x000000deff1d723e */ /* 0x001fe200048070ff */
[----:B------:R-:W-:Y:S01]  /*14c60*/  @!P6 STG.E.U8 desc[UR14][R24.64+0x9], R223 ;  /* 0x000009df1800e986 */ /* 0x000fe2000c10110e */
[----:B------:R-:W-:-:S02]  /*14c70*/  F2FP.SATFINITE.E4M3.F32.PACK_AB_MERGE_C R221, RZ, R221, RZ ;  /* 0x000000ddffdd723e */ /* 0x000fc400048070ff */
[----:B------:R-:W-:Y:S01]  /*14c80*/  ISETP.LT.OR P6, PT, R35, 0x1, !P1 ;  /* 0x000000012300780c */ /* 0x000fe20004fc1670 */
[----:B------:R0:W-:Y:S01]  /*14c90*/  @!P4 STG.E.U8 desc[UR14][R26.64+0x8], R29 ;  /* 0x0000081d1a00c986 */ /* 0x0001e2000c10110e */
[----:B-1----:R-:W-:Y:S02]  /*14ca0*/  F2FP.SATFINITE.E4M3.F32.PACK_AB_MERGE_C R31, RZ, R220, RZ ;  /* 0x000000dcff1f723e */ /* 0x002fe400048070ff */
[----:B------:R-:W-:Y:S01]  /*14cb0*/  ISETP.GE.AND P4, PT, R36, 0x19, PT ;  /* 0x000000192400780c */ /* 0x000fe20003f86270 */
[----:B------:R-:W-:Y:S01]  /*14cc0*/  FMUL R217, R217, UR20 ;  /* 0x00000014d9d97c20 */ /* 0x000fe20008400000 */
[C---:B------:R-:W-:Y:S01]  /*14cd0*/  ISETP.LT.OR P0, PT, R35.reuse, 0x9, !P0 ;  /* 0x000000092300780c */ /* 0x040fe20004701670 */
[----:B------:R-:W-:Y:S01]  /*14ce0*/  @!P2 STG.E.U8 desc[UR14][R26.64+0x9], R221 ;  /* 0x000009dd1a00a986 */ /* 0x000fe2000c10110e */
[----:B------:R-:W-:-:S03]  /*14cf0*/  ISETP.LT.OR P1, PT, R35, 0x9, !P1 ;  /* 0x000000092300780c */ /* 0x000fc60004f21670 */
[----:B------:R1:W-:Y:S01]  /*14d00*/  @!P5 STG.E.U8 desc[UR14][R24.64+0x10], R31 ;  /* 0x0000101f1800d986 */ /* 0x0003e2000c10110e */
[----:B------:R-:W-:Y:S01]  /*14d10*/  ISETP.LT.OR P5, PT, R35, 0x1, !P4 ;  /* 0x000000012300780c */ /* 0x000fe200067a1670 */
[----:B------:R-:W-:Y:S01]  /*14d20*/  FMUL R216, R216, UR20 ;  /* 0x00000014d8d87c20 */ /* 0x000fe20008400000 */
[----:B------:R-:W-:Y:S01]  /*14d30*/  F2FP.SATFINITE.E4M3.F32.PACK_AB_MERGE_C R219, RZ, R219, RZ ;  /* 0x000000dbffdb723e */ /* 0x000fe200048070ff */
[----:B------:R-:W-:Y:S01]  /*14d40*/  FMUL R23, R23, UR20 ;  /* 0x0000001417177c20 */ /* 0x000fe20008400000 */
[----:B------:R-:W-:Y:S01]  /*14d50*/  ISETP.GE.AND P2, PT, R36, 0x1a, PT ;  /* 0x0000001a2400780c */ /* 0x000fe20003f46270 */
[----:B------:R-:W-:Y:S01]  /*14d60*/  FMUL R22, R22, UR20 ;  /* 0x0000001416167c20 */ /* 0x000fe20008400000 */
[----:B0-----:R-:W-:Y:S01]  /*14d70*/  F2FP.SATFINITE.E4M3.F32.PACK_AB_MERGE_C R29, RZ, R218, RZ ;  /* 0x000000daff1d723e */ /* 0x001fe200048070ff */
[----:B------:R-:W-:Y:S01]  /*14d80*/  @!P6 STG.E.U8 desc[UR14][R24.64+0x11], R219 ;  /* 0x000011db1800e986 */ /* 0x000fe2000c10110e */
[----:B------:R-:W-:Y:S02]  /*14d90*/  F2FP.SATFINITE.E4M3.F32.PACK_AB_MERGE_C R217, RZ, R217, RZ ;  /* 0x000000d9ffd9723e */ /* 0x000fe400048070ff */
[----:B------:R-:W-:Y:S01]  /*14da0*/  ISETP.LT.OR P6, PT, R35, 0x1, !P2 ;  /* 0x000000012300780c */ /* 0x000fe200057c1670 */
[----:B------:R0:W-:Y:S01]  /*14db0*/  @!P0 STG.E.U8 desc[UR14][R26.64+0x10], R29 ;  /* 0x0000101d1a008986 */ /* 0x0001e2000c10110e */
[----:B-1----:R-:W-:-:S02]  /*14dc0*/  F2FP.SATFINITE.E4M3.F32.PACK_AB_MERGE_C R31, RZ, R216, RZ ;  /* 0x000000d8ff1f723e */ /* 0x002fc400048070ff */
[----:B------:R-:W-:Y:S01]  /*14dd0*/  ISETP.GE.AND P0, PT, R36, 0x21, PT ;  /* 0x000000212400780c */ /* 0x000fe20003f06270 */
[----:B------:R-:W-:Y:S01]  /*14de0*/  FMUL R21, R21, UR20 ;  /* 0x0000001415157c20 */ /* 0x000fe20008400000 */
[C---:B------:R-:W-:Y:S01]  /*14df0*/  ISETP.LT.OR P4, PT, R35.reuse, 0x9, !P4 ;  /* 0x000000092300780c */ /* 0x040fe20006781670 */
[----:B------:R-:W-:Y:S01]  /*14e00*/  @!P1 STG.E.U8 desc[UR14][R26.64+0x11], R217 ;  /* 0x000011d91a009986 */ /* 0x000fe2000c10110e */
[----:B------:R-:W-:-:S03]  /*14e10*/  ISETP.LT.OR P2, PT, R35, 0x9, !P2 ;  /* 0x000000092300780c */ /* 0x000fc60005741670 */
[----:B------:R-:W-:Y:S01]  /*14e20*/  @!P5 STG.E.U8 desc[UR14][R24.64+0x18], R31 ;  /* 0x0000181f1800d986 */ /* 0x000fe2000c10110e */
[----:B------:R-:W-:Y:S01]  /*14e30*/  ISETP.LT.OR P5, PT, R35, 0x1, !P0 ;  /* 0x000000012300780c */ /* 0x000fe200047a1670 */
[----:B------:R-:W-:Y:S01]  /*14e40*/  FMUL R20, R20, UR20 ;  /* 0x0000001414147c20 */ /* 0x000fe20008400000 */
[----:B------:R-:W-:Y:S01]  /*14e50*/  F2FP.SATFINITE.E4M3.F32.PACK_AB_MERGE_C R23, RZ, R23, RZ ;  /* 0x00000017ff17723e */ /* 0x000fe200048070ff */
[----:B------:R-:W-:Y:S01]  /*14e60*/  FMUL R19, R19, UR20 ;  /* 0x0000001413137c20 */ /* 0x000fe20008400000 */
[----:B------:R-:W-:Y:S01]  /*14e70*/  ISETP.GE.AND P1, PT, R36, 0x22, PT ;  /* 0x000000222400780c */ /* 0x000fe20003f26270 */
[----:B------:R-:W-:Y:S01]  /*14e80*/  FMUL R18, R18, UR20 ;  /* 0x0000001412127c20 */ /* 0x000fe20008400000 */
[----:B0-----:R-:W-:Y:S01]  /*14e90*/  F2FP.SATFINITE.E4M3.F32.PACK_AB_MERGE_C R29, RZ, R22, RZ ;  /* 0x00000016ff1d723e */ /* 0x001fe200048070ff */
[----:B------:R0:W-:Y:S01]  /*14ea0*/  @!P6 STG.E.U8 desc[UR14][R24.64+0x19], R23 ;  /* 0x000019171800e986 */ /* 0x0001e2000c10110e */
[----:B------:R-:W-:Y:S02]  /*14eb0*/  F2FP.SATFINITE.E4M3.F32.PACK_AB_MERGE_C R21, RZ, R21, RZ ;  /* 0x00000015ff15723e */ /* 0x000fe400048070ff */
[----:B------:R-:W-:Y:S01]  /*14ec0*/  ISETP.LT.OR P6, PT, R35, 0x1, !P1 ;  /* 0x000000012300780c */ /* 0x000fe20004fc1670 */
[----:B------:R-:W-:Y:S01]  /*14ed0*/  @!P4 STG.E.U8 desc[UR14][R26.64+0x18], R29 ;  /* 0x0000181d1a00c986 */ /* 0x000fe2000c10110e */
[----:B------:R-:W-:-:S02]  /*14ee0*/  ISETP.GE.AND P4, PT, R36, 0x29, PT ;  /* 0x000000292400780c */ /* 0x000fc40003f86270 */
[----:B------:R-:W-:Y:S01]  /*14ef0*/  ISETP.LT.OR P0, PT, R35, 0x9, !P0 ;  /* 0x000000092300780c */ /* 0x000fe20004701670 */
[----:B------:R1:W-:Y:S01]  /*14f00*/  @!P2 STG.E.U8 desc[UR14][R26.64+0x19], R21 ;  /* 0x000019151a00a986 */ /* 0x0003e2000c10110e */
[----:B0-----:R-:W-:Y:S01]  /*14f10*/  F2FP.SATFINITE.E4M3.F32.PACK_AB_MERGE_C R23, RZ, R20, RZ ;  /* 0x00000014ff17723e */ /* 0x001fe200048070ff */
[----:B------:R-:W-:Y:S01]  /*14f20*/  FMUL R17, R17, UR20 ;  /* 0x0000001411117c20 */ /* 0x000fe20008400000 */
[----:B------:R-:W-:Y:S01]  /*14f30*/  ISETP.LT.OR P1, PT, R35, 0x9, !P1 ;  /* 0x000000092300780c */ /* 0x000fe20004f21670 */
[----:B------:R-:W-:Y:S01]  /*14f40*/  FMUL R16, R16, UR20 ;  /* 0x0000001410107c20 */ /* 0x000fe20008400000 */
[----:B------:R-:W-:Y:S01]  /*14f50*/  FMUL R15, R15, UR20 ;  /* 0x000000140f0f7c20 */ /* 0x000fe20008400000 */
[----:B------:R-:W-:Y:S01]  /*14f60*/  @!P5 STG.E.U8 desc[UR14][R24.64+0x20], R23 ;  /* 0x000020171800d986 */ /* 0x000fe2000c10110e */
[----:B------:R-:W-:Y:S02]  /*14f70*/  ISETP.LT.OR P5, PT, R35, 0x1, !P4 ;  /* 0x000000012300780c */ /* 0x000fe400067a1670 */
[----:B------:R-:W-:Y:S01]  /*14f80*/  F2FP.SATFINITE.E4M3.F32.PACK_AB_MERGE_C R19, RZ, R19, RZ ;  /* 0x00000013ff13723e */ /* 0x000fe200048070ff */
[----:B------:R-:W-:Y:S01]  /*14f90*/  FMUL R14, R14, UR20 ;  /* 0x000000140e0e7c20 */ /* 0x000fe20008400000 */
[----:B------:R-:W-:Y:S01]  /*14fa0*/  ISETP.GE.AND P2, PT, R36, 0x2a, PT ;  /* 0x0000002a2400780c */ /* 0x000fe20003f46270 */
[----:B------:R-:W-:Y:S01]  /*14fb0*/  FMUL R13, R13, UR20 ;  /* 0x000000140d0d7c20 */ /* 0x000fe20008400000 */
[----:B-1----:R-:W-:Y:S01]  /*14fc0*/  F2FP.SATFINITE.E4M3.F32.PACK_AB_MERGE_C R21, RZ, R18, RZ ;  /* 0x00000012ff15723e */ /* 0x002fe200048070ff */
[----:B------:R0:W-:Y:S01]  /*14fd0*/  @!P6 STG.E.U8 desc[UR14][R24.64+0x21], R19 ;  /* 0x000021131800e986 */ /* 0x0001e2000c10110e */
[----:B------:R-:W-:-:S02]  /*14fe0*/  F2FP.SATFINITE.E4M3.F32.PACK_AB_MERGE_C R17, RZ, R17, RZ ;  /* 0x00000011ff11723e */ /* 0x000fc400048070ff */
[C---:B------:R-:W-:Y:S01]  /*14ff0*/  ISETP.LT.OR P6, PT, R35.reuse, 0x1, !P2 ;  /* 0x000000012300780c */ /* 0x040fe200057c1670 */
[----:B------:R-:W-:Y:S01]  /*15000*/  @!P0 STG.E.U8 desc[UR14][R26.64+0x20], R21 ;  /* 0x000020151a008986 */ /* 0x000fe2000c10110e */
[----:B------:R-:W-:Y:S02]  /*15010*/  ISETP.GE.AND P0, PT, R36, 0x31, PT ;  /* 0x000000312400780c */ /* 0x000fe40003f06270 */
[C---:B------:R-:W-:Y:S01]  /*15020*/  ISETP.LT.OR P4, PT, R35.reuse, 0x9, !P4 ;  /* 0x000000092300780c */ /* 0x040fe20006781670 */
[----:B------:R1:W-:Y:S01]  /*15030*/  @!P1 STG.E.U8 desc[UR14][R26.64+0x21], R17 ;  /* 0x000021111a009986 */ /* 0x0003e2000c10110e */
[----:B0-----:R-:W-:Y:S01]  /*15040*/  F2FP.SATFINITE.E4M3.F32.PACK_AB_MERGE_C R19, RZ, R16, RZ ;  /* 0x00000010ff13723e */ /* 0x001fe200048070ff */
[----:B------:R-:W-:Y:S01]  /*15050*/  FMUL R12, R12, UR20 ;  /* 0x000000140c0c7c20 */ /* 0x000fe20008400000 */
[----:B------:R-:W-:Y:S01]  /*15060*/  ISETP.LT.OR P2, PT, R35, 0x9, !P2 ;  /* 0x000000092300780c */ /* 0x000fe20005741670 */
[----:B------:R-:W-:Y:S01]  /*15070*/  FMUL R11, R11, UR20 ;  /* 0x000000140b0b7c20 */ /* 0x000fe20008400000 */
[----:B------:R-:W-:Y:S01]  /*15080*/  FMUL R10, R10, UR20 ;  /* 0x000000140a0a7c20 */ /* 0x000fe20008400000 */
[----:B------:R-:W-:Y:S01]  /*15090*/  @!P5 STG.E.U8 desc[UR14][R24.64+0x28], R19 ;  /* 0x000028131800d986 */ /* 0x000fe2000c10110e */
[----:B------:R-:W-:-:S02]  /*150a0*/  ISETP.LT.OR P5, PT, R35, 0x1, !P0 ;  /* 0x000000012300780c */ /* 0x000fc400047a1670 */
[----:B------:R-:W-:Y:S01]  /*150b0*/  F2FP.SATFINITE.E4M3.F32.PACK_AB_MERGE_C R15, RZ, R15, RZ ;  /* 0x0000000fff0f723e */ /* 0x000fe200048070ff */
[----:B------:R-:W-:Y:S01]  /*150c0*/  FMUL R9, R9, UR20 ;  /* 0x0000001409097c20 */ /* 0x000fe20008400000 */
[----:B------:R-:W-:Y:S01]  /*150d0*/  ISETP.GE.AND P1, PT, R36, 0x32, PT ;  /* 0x000000322400780c */ /* 0x000fe20003f26270 */
[----:B------:R-:W-:Y:S01]  /*150e0*/  FMUL R8, R8, UR20 ;  /* 0x0000001408087c20 */ /* 0x000fe20008400000 */
[----:B-1----:R-:W-:Y:S01]  /*150f0*/  F2FP.SATFINITE.E4M3.F32.PACK_AB_MERGE_C R17, RZ, R14, RZ ;  /* 0x0000000eff11723e */ /* 0x002fe200048070ff */
[----:B------:R0:W-:Y:S01]  /*15100*/  @!P6 STG.E.U8 desc[UR14][R24.64+0x29], R15 ;  /* 0x0000290f1800e986 */ /* 0x0001e2000c10110e */
[----:B------:R-:W-:Y:S02]  /*15110*/  F2FP.SATFINITE.E4M3.F32.PACK_AB_MERGE_C R13, RZ, R13, RZ ;  /* 0x0000000dff0d723e */ /* 0x000fe400048070ff */
[----:B------:R-:W-:Y:S01]  /*15120*/  ISETP.LT.OR P6, PT, R35, 0x1, !P1 ;  /* 0x000000012300780c */ /* 0x000fe20004fc1670 */
[----:B------:R-:W-:Y:S01]  /*15130*/  @!P4 STG.E.U8 desc[UR14][R26.64+0x28], R17 ;  /* 0x000028111a00c986 */ /* 0x000fe2000c10110e */
[----:B------:R-:W-:-:S02]  /*15140*/  ISETP.GE.AND P4, PT, R36, 0x39, PT ;  /* 0x000000392400780c */ /* 0x000fc40003f86270 */
[----:B------:R-:W-:Y:S01]  /*15150*/  ISETP.LT.OR P0, PT, R35, 0x9, !P0 ;  /* 0x000000092300780c */ /* 0x000fe20004701670 */
[----:B------:R1:W-:Y:S01]  /*15160*/  @!P2 STG.E.U8 desc[UR14][R26.64+0x29], R13 ;  /* 0x0000290d1a00a986 */ /* 0x0003e2000c10110e */
[----:B0-----:R-:W-:-:S03]  /*15170*/  F2FP.SATFINITE.E4M3.F32.PACK_AB_MERGE_C R15, RZ, R12, RZ ;  /* 0x0000000cff0f723e */ /* 0x001fc600048070ff */
[----:B------:R-:W4:Y:S01]  /*15180*/  LDL.LU R226, [R1+0x10] ;  /* 0x0000100001e27983 */ /* 0x000f220000300800 */
[----:B------:R-:W-:-:S03]  /*15190*/  ISETP.LT.OR P1, PT, R35, 0x9, !P1 ;  /* 0x000000092300780c */ /* 0x000fc60004f21670 */
[----:B------:R-:W-:Y:S01]  /*151a0*/  @!P5 STG.E.U8 desc[UR14][R24.64+0x30], R15 ;  /* 0x0000300f1800d986 */ /* 0x000fe2000c10110e */
[----:B------:R-:W-:Y:S02]  /*151b0*/  ISETP.LT.OR P5, PT, R35, 0x1, !P4 ;  /* 0x000000012300780c */ /* 0x000fe400067a1670 */
[----:B------:R-:W-:Y:S01]  /*151c0*/  F2FP.SATFINITE.E4M3.F32.PACK_AB_MERGE_C R11, RZ, R11, RZ ;  /* 0x0000000bff0b723e */ /* 0x000fe200048070ff */
[----:B------:R-:W3:Y:S01]  /*151d0*/  LDL.LU R224, [R1+0x8] ;  /* 0x0000080001e07983 */ /* 0x000ee20000300800 */
[----:B-1----:R-:W-:Y:S02]  /*151e0*/  F2FP.SATFINITE.E4M3.F32.PACK_AB_MERGE_C R13, RZ, R10, RZ ;  /* 0x0000000aff0d723e */ /* 0x002fe400048070ff */
[----:B------:R-:W-:Y:S01]  /*151f0*/  F2FP.SATFINITE.E4M3.F32.PACK_AB_MERGE_C R9, RZ, R9, RZ ;  /* 0x00000009ff09723e */ /* 0x000fe200048070ff */
[----:B------:R0:W-:Y:S01]  /*15200*/  @!P6 STG.E.U8 desc[UR14][R24.64+0x31], R11 ;  /* 0x0000310b1800e986 */ /* 0x0001e2000c10110e */
[----:B-----5:R-:W-:-:S03]  /*15210*/  FMUL R3, R3, UR20 ;  /* 0x0000001403037c20 */ /* 0x020fc60008400000 */
[----:B------:R-:W4:Y:S04]  /*15220*/  LDL.LU R225, [R1+0x14] ;  /* 0x0000140001e17983 */ /* 0x000f280000300800 */
[----:B------:R-:W4:Y:S01]  /*15230*/  LDL.LU R223, [R1+0xc] ;  /* 0x00000c0001df7983 */ /* 0x000f220000300800 */
[----:B0-----:R-:W-:-:S03]  /*15240*/  F2FP.SATFINITE.E4M3.F32.PACK_AB_MERGE_C R11, RZ, R8, RZ ;  /* 0x00000008ff0b723e */ /* 0x001fc600048070ff */
[----:B------:R-:W-:Y:S04]  /*15250*/  @!P0 STG.E.U8 desc[UR14][R26.64+0x30], R13 ;  /* 0x0000300d1a008986 */ /* 0x000fe8000c10110e */
[----:B------:R-:W-:Y:S04]  /*15260*/  @!P1 STG.E.U8 desc[UR14][R26.64+0x31], R9 ;  /* 0x000031091a009986 */ /* 0x000fe8000c10110e */
[----:B------:R-:W3:Y:S01]  /*15270*/  LDL.LU R222, [R1+0x4] ;  /* 0x0000040001de7983 */ /* 0x000ee20000300800 */
[C---:B------:R-:W-:Y:S01]  /*15280*/  ISETP.GE.AND P2, PT, R36.reuse, 0x3a, PT ;  /* 0x0000003a2400780c */ /* 0x040fe20003f46270 */
[----:B------:R-:W-:Y:S01]  /*15290*/  FMUL R7, R7, UR20 ;  /* 0x0000001407077c20 */ /* 0x000fe20008400000 */
[----:B------:R-:W-:Y:S01]  /*152a0*/  ISETP.GE.AND P0, PT, R36, 0x41, PT ;  /* 0x000000412400780c */ /* 0x000fe20003f06270 */
[----:B------:R0:W-:Y:S01]  /*152b0*/  @!P5 STG.E.U8 desc[UR14][R24.64+0x38], R11 ;  /* 0x0000380b1800d986 */ /* 0x0001e2000c10110e */
[C---:B------:R-:W-:Y:S01]  /*152c0*/  ISETP.LT.OR P6, PT, R35.reuse, 0x1, !P2 ;  /* 0x000000012300780c */ /* 0x040fe200057c1670 */
[----:B------:R-:W-:Y:S01]  /*152d0*/  FMUL R6, R6, UR20 ;  /* 0x0000001406067c20 */ /* 0x000fe20008400000 */
[----:B------:R-:W-:Y:S01]  /*152e0*/  ISETP.LT.OR P4, PT, R35, 0x9, !P4 ;  /* 0x000000092300780c */ /* 0x000fe20006781670 */
[----:B------:R-:W-:Y:S01]  /*152f0*/  FMUL R5, R5, UR20 ;  /* 0x0000001405057c20 */ /* 0x000fe20008400000 */
[C---:B------:R-:W-:Y:S01]  /*15300*/  ISETP.LT.OR P2, PT, R35.reuse, 0x9, !P2 ;  /* 0x000000092300780c */ /* 0x040fe20005741670 */
[----:B------:R-:W-:Y:S01]  /*15310*/  FMUL R4, R4, UR20 ;  /* 0x0000001404047c20 */ /* 0x000fe20008400000 */
[----:B------:R-:W-:Y:S01]  /*15320*/  F2FP.SATFINITE.E4M3.F32.PACK_AB_MERGE_C R7, RZ, R7, RZ ;  /* 0x00000007ff07723e */ /* 0x000fe200048070ff */
[----:B------:R-:W-:Y:S01]  /*15330*/  FMUL R0, R0, UR20 ;  /* 0x0000001400007c20 */ /* 0x000fe20008400000 */
[----:B------:R-:W-:Y:S01]  /*15340*/  ISETP.LT.OR P5, PT, R35, 0x1, !P0 ;  /* 0x000000012300780c */ /* 0x000fe200047a1670 */
[----:B------:R-:W-:Y:S01]  /*15350*/  FMUL R2, R2, UR20 ;  /* 0x0000001402027c20 */ /* 0x000fe20008400000 */
[----:B------:R-:W-:-:S02]  /*15360*/  ISETP.GE.AND P1, PT, R36, 0x42, PT ;  /* 0x000000422400780c */ /* 0x000fc40003f26270 */
[----:B0-----:R-:W-:Y:S01]  /*15370*/  F2FP.SATFINITE.E4M3.F32.PACK_AB_MERGE_C R11, RZ, R3, RZ ;  /* 0x00000003ff0b723e */ /* 0x001fe200048070ff */
[----:B------:R0:W-:Y:S01]  /*15380*/  @!P6 STG.E.U8 desc[UR14][R24.64+0x39], R7 ;  /* 0x000039071800e986 */ /* 0x0001e2000c10110e */
[C---:B------:R-:W-:Y:S02]  /*15390*/  ISETP.LT.OR P6, PT, R35.reuse, 0x1, !P1 ;  /* 0x000000012300780c */ /* 0x040fe40004fc1670 */
[----:B------:R-:W-:Y:S02]  /*153a0*/  F2FP.SATFINITE.E4M3.F32.PACK_AB_MERGE_C R9, RZ, R6, RZ ;  /* 0x00000006ff09723e */ /* 0x000fe400048070ff */
[----:B------:R-:W-:Y:S02]  /*153b0*/  F2FP.SATFINITE.E4M3.F32.PACK_AB_MERGE_C R5, RZ, R5, RZ ;  /* 0x00000005ff05723e */ /* 0x000fe400048070ff */
[----:B------:R-:W-:Y:S01]  /*153c0*/  ISETP.LT.OR P0, PT, R35, 0x9, !P0 ;  /* 0x000000092300780c */ /* 0x000fe20004701670 */
[----:B------:R-:W-:Y:S01]  /*153d0*/  @!P4 STG.E.U8 desc[UR14][R26.64+0x38], R9 ;  /* 0x000038091a00c986 */ /* 0x000fe2000c10110e */
[----:B------:R-:W-:-:S02]  /*153e0*/  ISETP.GE.AND P4, PT, R36, 0x49, PT ;  /* 0x000000492400780c */ /* 0x000fc40003f86270 */
[C---:B------:R-:W-:Y:S01]  /*153f0*/  ISETP.LT.OR P1, PT, R35.reuse, 0x9, !P1 ;  /* 0x000000092300780c */ /* 0x040fe20004f21670 */
[----:B------:R-:W-:Y:S01]  /*15400*/  @!P2 STG.E.U8 desc[UR14][R26.64+0x39], R5 ;  /* 0x000039051a00a986 */ /* 0x000fe2000c10110e */
[----:B0-----:R-:W-:Y:S02]  /*15410*/  F2FP.SATFINITE.E4M3.F32.PACK_AB_MERGE_C R7, RZ, R4, RZ ;  /* 0x00000004ff07723e */ /* 0x001fe400048070ff */
[----:B------:R-:W-:Y:S01]  /*15420*/  ISETP.GE.AND P2, PT, R36, 0x4a, PT ;  /* 0x0000004a2400780c */ /* 0x000fe20003f46270 */
[----:B------:R-:W-:Y:S03]  /*15430*/  @!P6 STG.E.U8 desc[UR14][R24.64+0x41], R11 ;  /* 0x0000410b1800e986 */ /* 0x000fe6000c10110e */
[C---:B------:R-:W-:Y:S01]  /*15440*/  ISETP.LT.OR P6, PT, R35.reuse, 0x1, !P2 ;  /* 0x000000012300780c */ /* 0x040fe200057c1670 */
[----:B------:R0:W-:Y:S01]  /*15450*/  @!P5 STG.E.U8 desc[UR14][R24.64+0x40], R7 ;  /* 0x000040071800d986 */ /* 0x0001e2000c10110e */
[----:B------:R-:W-:Y:S01]  /*15460*/  ISETP.LT.OR P5, PT, R35, 0x1, !P4 ;  /* 0x000000012300780c */ /* 0x000fe200067a1670 */
[----:B--2---:R-:W-:-:S02]  /*15470*/  FMUL R3, R227, UR20 ;  /* 0x00000014e3037c20 */ /* 0x004fc40008400000 */
[----:B------:R-:W2:Y:S01]  /*15480*/  LDL.LU R227, [R1+0x18] ;  /* 0x0000180001e37983 */ /* 0x000ea20000300800 */
[----:B0-----:R-:W-:Y:S02]  /*15490*/  F2FP.SATFINITE.E4M3.F32.PACK_AB_MERGE_C R7, RZ, R0, RZ ;  /* 0x00000000ff07723e */ /* 0x001fe400048070ff */
[----:B------:R-:W-:Y:S01]  /*154a0*/  F2FP.SATFINITE.E4M3.F32.PACK_AB_MERGE_C R5, RZ, R2, RZ ;  /* 0x00000002ff05723e */ /* 0x000fe200048070ff */
[----:B------:R-:W2:Y:S01]  /*154b0*/  LDL.LU R220, [R1+0x1c] ;  /* 0x00001c0001dc7983 */ /* 0x000ea20000300800 */
[----:B------:R-:W-:-:S03]  /*154c0*/  F2FP.SATFINITE.E4M3.F32.PACK_AB_MERGE_C R9, RZ, R3, RZ ;  /* 0x00000003ff09723e */ /* 0x000fc600048070ff */
[----:B------:R0:W-:Y:S01]  /*154d0*/  @!P0 STG.E.U8 desc[UR14][R26.64+0x40], R5 ;  /* 0x000040051a008986 */ /* 0x0001e2000c10110e */
[----:B---3--:R-:W-:Y:S01]  /*154e0*/  FMUL R4, R222, UR20 ;  /* 0x00000014de047c20 */ /* 0x008fe20008400000 */
[----:B------:R-:W-:Y:S02]  /*154f0*/  FMUL R0, R224, UR20 ;  /* 0x00000014e0007c20 */ /* 0x000fe40008400000 */
[----:B------:R1:W-:Y:S01]  /*15500*/  @!P1 STG.E.U8 desc[UR14][R26.64+0x41], R7 ;  /* 0x000041071a009986 */ /* 0x0003e2000c10110e */
[----:B----4-:R-:W-:Y:S01]  /*15510*/  FMUL R3, R226, UR20 ;  /* 0x00000014e2037c20 */ /* 0x010fe20008400000 */
[----:B------:R-:W-:Y:S01]  /*15520*/  FMUL R2, R223, UR20 ;  /* 0x00000014df027c20 */ /* 0x000fe20008400000 */
[----:B------:R-:W-:Y:S01]  /*15530*/  ISETP.GE.AND P0, PT, R36, 0x51, PT ;  /* 0x000000512400780c */ /* 0x000fe20003f06270 */
[----:B------:R-:W3:Y:S01]  /*15540*/  LDL.LU R224, [R1+0x20] ;  /* 0x0000200001e07983 */ /* 0x000ee20000300800 */
[----:B0-----:R-:W-:Y:S02]  /*15550*/  F2FP.SATFINITE.E4M3.F32.PACK_AB_MERGE_C R5, RZ, R0, RZ ;  /* 0x00000000ff05723e */ /* 0x001fe400048070ff */
[C---:B------:R-:W-:Y:S01]  /*15560*/  ISETP.LT.OR P4, PT, R35.reuse, 0x9, !P4 ;  /* 0x000000092300780c */ /* 0x040fe20006781670 */
[----:B------:R-:W4:Y:S01]  /*15570*/  LDL.LU R222, [R1+0x24] ;  /* 0x0000240001de7983 */ /* 0x000f220000300800 */
[----:B------:R-:W-:-:S02]  /*15580*/  ISETP.LT.OR P2, PT, R35, 0x9, !P2 ;  /* 0x000000092300780c */ /* 0x000fc40005741670 */
[----:B------:R-:W-:Y:S01]  /*15590*/  F2FP.SATFINITE.E4M3.F32.PACK_AB_MERGE_C R11, RZ, R4, RZ ;  /* 0x00000004ff0b723e */ /* 0x000fe200048070ff */
[----:B------:R-:W4:Y:S04]  /*155a0*/  LDL.LU R226, [R1+0x28] ;  /* 0x0000280001e27983 */ /* 0x000f280000300800 */
[----:B------:R-:W4:Y:S04]  /*155b0*/  LDL.LU R223, [R1+0x2c] ;  /* 0x00002c0001df7983 */ /* 0x000f280000300800 */
[----:B------:R0:W-:Y:S01]  /*155c0*/  @!P5 STG.E.U8 desc[UR14][R24.64+0x48], R9 ;  /* 0x000048091800d986 */ /* 0x0001e2000c10110e */
[----:B--2---:R-:W-:-:S03]  /*155d0*/  FMUL R0, R227, UR20 ;  /* 0x00000014e3007c20 */ /* 0x004fc60008400000 */
[----:B------:R-:W2:Y:S01]  /*155e0*/  LDL.LU R227, [R1+0x30] ;  /* 0x0000300001e37983 */ /* 0x000ea20000300800 */
[----:B------:R-:W-:Y:S01]  /*155f0*/  ISETP.LT.OR P5, PT, R35, 0x1, !P0 ;  /* 0x000000012300780c */ /* 0x000fe200047a1670 */
[----:B------:R-:W-:Y:S01]  /*15600*/  FMUL R4, R225, UR20 ;  /* 0x00000014e1047c20 */ /* 0x000fe20008400000 */
[----:B-1----:R-:W-:Y:S01]  /*15610*/  F2FP.SATFINITE.E4M3.F32.PACK_AB_MERGE_C R7, RZ, R2, RZ ;  /* 0x00000002ff07723e */ /* 0x002fe200048070ff */
[----:B------:R-:W2:Y:S01]  /*15620*/  LDL.LU R225, [R1+0x34] ;  /* 0x0000340001e17983 */ /* 0x000ea20000300800 */
[----:B0-----:R-:W-:Y:S01]  /*15630*/  F2FP.SATFINITE.E4M3.F32.PACK_AB_MERGE_C R9, RZ, R3, RZ ;  /* 0x00000003ff09723e */ /* 0x001fe200048070ff */
[----:B------:R-:W-:Y:S02]  /*15640*/  FMUL R2, R220, UR20 ;  /* 0x00000014dc027c20 */ /* 0x000fe40008400000 */
[----:B------:R0:W-:Y:S04]  /*15650*/  @!P6 STG.E.U8 desc[UR14][R24.64+0x49], R11 ;  /* 0x0000490b1800e986 */ /* 0x0001e8000c10110e */
[----:B------:R1:W-:Y:S04]  /*15660*/  @!P4 STG.E.U8 desc[UR14][R26.64+0x48], R5 ;  /* 0x000048051a00c986 */ /* 0x0003e8000c10110e */
[----:B------:R-:W-:Y:S01]  /*15670*/  @!P2 STG.E.U8 desc[UR14][R26.64+0x49], R7 ;  /* 0x000049071a00a986 */ /* 0x000fe2000c10110e */
[----:B0-----:R-:W-:-:S03]  /*15680*/  F2FP.SATFINITE.E4M3.F32.PACK_AB_MERGE_C R11, RZ, R4, RZ ;  /* 0x00000004ff0b723e */ /* 0x001fc600048070ff */
[----:B------:R0:W-:Y:S01]  /*15690*/  @!P5 STG.E.U8 desc[UR14][R24.64+0x50], R9 ;  /* 0x000050091800d986 */ /* 0x0001e2000c10110e */
[----:B-1----:R-:W-:Y:S01]  /*156a0*/  F2FP.SATFINITE.E4M3.F32.PACK_AB_MERGE_C R5, RZ, R0, RZ ;  /* 0x00000000ff05723e */ /* 0x002fe200048070ff */
[----:B---3--:R-:W-:Y:S02]  /*156b0*/  FMUL R3, R224, UR20 ;  /* 0x00000014e0037c20 */ /* 0x008fe40008400000 */
[----:B------:R-:W3:Y:S01]  /*156c0*/  LDL.LU R224, [R1+0x38] ;  /* 0x0000380001e07983 */ /* 0x000ee20000300800 */
[----:B----4-:R-:W-:Y:S02]  /*156d0*/  FMUL R4, R222, UR20 ;  /* 0x00000014de047c20 */ /* 0x010fe40008400000 */
[----:B0-----:R-:W-:Y:S01]  /*156e0*/  F2FP.SATFINITE.E4M3.F32.PACK_AB_MERGE_C R9, RZ, R3, RZ ;  /* 0x00000003ff09723e */ /* 0x001fe200048070ff */
[----:B------:R-:W4:Y:S01]  /*156f0*/  LDL.LU R220, [R1+0x3c] ;  /* 0x00003c0001dc7983 */ /* 0x000f220000300800 */
[----:B------:R-:W-:-:S03]  /*15700*/  FMUL R0, R226, UR20 ;  /* 0x00000014e2007c20 */ /* 0x000fc60008400000 */
[----:B------:R-:W4:Y:S04]  /*15710*/  LDL.LU R226, [R1+0x40] ;  /* 0x0000400001e27983 */ /* 0x000f280000300800 */
[----:B------:R-:W4:Y:S01]  /*15720*/  LDL.LU R222, [R1+0x44] ;  /* 0x0000440001de7983 */ /* 0x000f220000300800 */
[----:B--2---:R-:W-:-:S03]  /*15730*/  FMUL R3, R227, UR20 ;  /* 0x00000014e3037c20 */ /* 0x004fc60008400000 */
[----:B------:R-:W2:Y:S01]  /*15740*/  LDL.LU R227, [R1+0x48] ;  /* 0x0000480001e37983 */ /* 0x000ea20000300800 */
[----:B------:R-:W-:-:S04]  /*15750*/  ISETP.GE.AND P1, PT, R36, 0x52, PT ;  /* 0x000000522400780c */ /* 0x000fc80003f26270 */
[C---:B------:R-:W-:Y:S02]  /*15760*/  ISETP.LT.OR P6, PT, R35.reuse, 0x1, !P1 ;  /* 0x000000012300780c */ /* 0x040fe40004fc1670 */
[C---:B------:R-:W-:Y:S02]  /*15770*/  ISETP.LT.OR P0, PT, R35.reuse, 0x9, !P0 ;  /* 0x000000092300780c */ /* 0x040fe40004701670 */
[C---:B------:R-:W-:Y:S02]  /*15780*/  ISETP.GE.AND P4, PT, R36.reuse, 0x59, PT ;  /* 0x000000592400780c */ /* 0x040fe40003f86270 */
[----:B------:R-:W-:Y:S02]  /*15790*/  ISETP.GE.AND P2, PT, R36, 0x5a, PT ;  /* 0x0000005a2400780c */ /* 0x000fe40003f46270 */
[C---:B------:R-:W-:Y:S02]  /*157a0*/  ISETP.LT.OR P1, PT, R35.reuse, 0x9, !P1 ;  /* 0x000000092300780c */ /* 0x040fe40004f21670 */
[----:B------:R-:W-:-:S03]  /*157b0*/  ISETP.LT.OR P5, PT, R35, 0x1, !P4 ;  /* 0x000000012300780c */ /* 0x000fc600067a1670 */
[----:B------:R0:W-:Y:S01]  /*157c0*/  @!P6 STG.E.U8 desc[UR14][R24.64+0x51], R11 ;  /* 0x0000510b1800e986 */ /* 0x0001e2000c10110e */
[C---:B------:R-:W-:Y:S02]  /*157d0*/  ISETP.LT.OR P6, PT, R35.reuse, 0x1, !P2 ;  /* 0x000000012300780c */ /* 0x040fe400057c1670 */
[----:B------:R-:W-:Y:S01]  /*157e0*/  ISETP.LT.OR P4, PT, R35, 0x9, !P4 ;  /* 0x000000092300780c */ /* 0x000fe20006781670 */
[----:B------:R1:W-:Y:S01]  /*157f0*/  @!P0 STG.E.U8 desc[UR14][R26.64+0x50], R5 ;  /* 0x000050051a008986 */ /* 0x0003e2000c10110e */
[----:B------:R-:W-:Y:S01]  /*15800*/  F2FP.SATFINITE.E4M3.F32.PACK_AB_MERGE_C R7, RZ, R2, RZ ;  /* 0x00000002ff07723e */ /* 0x000fe200048070ff */
[----:B------:R-:W-:Y:S02]  /*15810*/  FMUL R2, R223, UR20 ;  /* 0x00000014df027c20 */ /* 0x000fe40008400000 */
[----:B------:R-:W2:Y:S01]  /*15820*/  LDL.LU R223, [R1+0x4c] ;  /* 0x00004c0001df7983 */ /* 0x000ea20000300800 */
[----:B0-----:R-:W-:-:S03]  /*15830*/  F2FP.SATFINITE.E4M3.F32.PACK_AB_MERGE_C R11, RZ, R4, RZ ;  /* 0x00000004ff0b723e */ /* 0x001fc600048070ff */
[----:B------:R0:W-:Y:S01]  /*15840*/  @!P1 STG.E.U8 desc[UR14][R26.64+0x51], R7 ;  /* 0x000051071a009986 */ /* 0x0001e2000c10110e */
[----:B-1----:R-:W-:-:S03]  /*15850*/  F2FP.SATFINITE.E4M3.F32.PACK_AB_MERGE_C R5, RZ, R0, RZ ;  /* 0x00000000ff05723e */ /* 0x002fc600048070ff */
[----:B------:R1:W-:Y:S01]  /*15860*/  @!P5 STG.E.U8 desc[UR14][R24.64+0x58], R9 ;  /* 0x000058091800d986 */ /* 0x0003e2000c10110e */
[----:B------:R-:W-:-:S03]  /*15870*/  FMUL R4, R225, UR20 ;  /* 0x00000014e1047c20 */ /* 0x000fc60008400000 */
        /* <DEDUP_REMOVED lines=14> */
[C---:B------:R-:W-:Y:S02]  /*15960*/  ISETP.GE.AND P0, PT, R36.reuse, 0x61, PT ;  /* 0x000000612400780c */ /* 0x040fe40003f06270 */
[C---:B------:R-:W-:Y:S02]  /*15970*/  ISETP.LT.OR P2, PT, R35.reuse, 0x9, !P2 ;  /* 0x000000092300780c */ /* 0x040fe40005741670 */
[C---:B------:R-:W-:Y:S02]  /*15980*/  ISETP.LT.OR P5, PT, R35.reuse, 0x1, !P0 ;  /* 0x000000012300780c */ /* 0x040fe400047a1670 */
[C---:B------:R-:W-:Y:S02]  /*15990*/  ISETP.GE.AND P1, PT, R36.reuse, 0x62, PT ;  /* 0x000000622400780c */ /* 0x040fe40003f26270 */
[----:B------:R-:W-:Y:S02]  /*159a0*/  ISETP.GE.AND P4, PT, R36, 0x69, PT ;  /* 0x000000692400780c */ /* 0x000fe40003f86270 */
[----:B------:R-:W-:-:S02]  /*159b0*/  ISETP.LT.OR P6, PT, R35, 0x1, !P1 ;  /* 0x000000012300780c */ /* 0x000fc40004fc1670 */
[C---:B------:R-:W-:Y:S02]  /*159c0*/  ISETP.LT.OR P0, PT, R35.reuse, 0x9, !P0 ;  /* 0x000000092300780c */ /* 0x040fe40004701670 */
[C---:B------:R-:W-:Y:S01]  /*159d0*/  ISETP.LT.OR P1, PT, R35.reuse, 0x9, !P1 ;  /* 0x000000092300780c */ /* 0x040fe20004f21670 */
[----:B------:R0:W-:Y:S04]  /*159e0*/  @!P2 STG.E.U8 desc[UR14][R26.64+0x59], R7 ;  /* 0x000059071a00a986 */ /* 0x0001e8000c10110e */
[----:B------:R1:W-:Y:S01]  /*159f0*/  @!P5 STG.E.U8 desc[UR14][R24.64+0x60], R9 ;  /* 0x000060091800d986 */ /* 0x0003e2000c10110e */
[----:B------:R-:W-:Y:S02]  /*15a00*/  ISETP.LT.OR P5, PT, R35, 0x1, !P4 ;  /* 0x000000012300780c */ /* 0x000fe400067a1670 */
[----:B------:R-:W-:Y:S01]  /*15a10*/  F2FP.SATFINITE.E4M3.F32.PACK_AB_MERGE_C R11, RZ, R4, RZ ;  /* 0x00000004ff0b723e */ /* 0x000fe200048070ff */
[----:B------:R-:W-:-:S02]  /*15a20*/  FMUL R4, R222, UR20 ;  /* 0x00000014de047c20 */ /* 0x000fc40008400000 */
[----:B------:R-:W2:Y:S01]  /*15a30*/  LDL.LU R222, [R1+0x64] ;  /* 0x0000640001de7983 */ /* 0x000ea20000300800 */
[----:B0-----:R-:W-:Y:S02]  /*15a40*/  F2FP.SATFINITE.E4M3.F32.PACK_AB_MERGE_C R7, RZ, R2, RZ ;  /* 0x00000002ff07723e */ /* 0x001fe400048070ff */
[----:B-1----:R-:W-:Y:S01]  /*15a50*/  F2FP.SATFINITE.E4M3.F32.PACK_AB_MERGE_C R9, RZ, R3, RZ ;  /* 0x00000003ff09723e */ /* 0x002fe200048070ff */
[----:B------:R0:W-:Y:S01]  /*15a60*/  @!P6 STG.E.U8 desc[UR14][R24.64+0x61], R11 ;  /* 0x0000610b1800e986 */ /* 0x0001e2000c10110e */
[----:B------:R-:W-:-:S03]  /*15a70*/  FMUL R2, R223, UR20 ;  /* 0x00000014df027c20 */ /* 0x000fc60008400000 */
        /* <DEDUP_REMOVED lines=486> */
[----:B------:R-:W-:Y:S02]  /*178e0*/  ISETP.LT.OR P4, PT, R35, 0x9, !P4 ;  /* 0x000000092300780c */ /* 0x000fe40006781670 */
[----:B------:R-:W-:Y:S01]  /*178f0*/  F2FP.SATFINITE.E4M3.F32.PACK_AB_MERGE_C R7, RZ, R2, RZ ;  /* 0x00000002ff07723e */ /* 0x000fe200048070ff */
[----:B------:R-:W-:Y:S02]  /*17900*/  FMUL R2, R223, UR20 ;  /* 0x00000014df027c20 */ /* 0x000fe40008400000 */
[----:B------:R-:W2:Y:S01]  /*17910*/  LDL.LU R223, [R1+0x1cc] ;  /* 0x0001cc0001df7983 */ /* 0x000ea20000300800 */
[----:B0-----:R-:W-:-:S03]  /*17920*/  F2FP.SATFINITE.E4M3.F32.PACK_AB_MERGE_C R11, RZ, R4, RZ ;  /* 0x00000004ff0b723e */ /* 0x001fc600048070ff */
[----:B------:R0:W-:Y:S01]  /*17930*/  @!P0 STG.E.U8 desc[UR14][R26.64+0x110], R5 ;  /* 0x000110051a008986 */ /* 0x0001e2000c10110e */
[----:B------:R-:W-:-:S03]  /*17940*/  FMUL R4, R225, UR20 ;  /* 0x00000014e1047c20 */ /* 0x000fc60008400000 */
[----:B------:R-:W2:Y:S04]  /*17950*/  LDL.LU R225, [R1+0x1d0] ;  /* 0x0001d00001e17983 */ /* 0x000ea80000300800 */
[----:B------:R-:W-:Y:S01]  /*17960*/  @!P1 STG.E.U8 desc[UR14][R26.64+0x111], R7 ;  /* 0x000111071a009986 */ /* 0x000fe2000c10110e */
[----:B0-----:R-:W-:-:S03]  /*17970*/  F2FP.SATFINITE.E4M3.F32.PACK_AB_MERGE_C R5, RZ, R0, RZ ;  /* 0x00000000ff05723e */ /* 0x001fc600048070ff */
[----:B------:R0:W-:Y:S04]  /*17980*/  @!P5 STG.E.U8 desc[UR14][R24.64+0x118], R9 ;  /* 0x000118091800d986 */ /* 0x0001e8000c10110e */
[----:B------:R-:W-:Y:S04]  /*17990*/  @!P6 STG.E.U8 desc[UR14][R24.64+0x119], R11 ;  /* 0x0001190b1800e986 */ /* 0x000fe8000c10110e */
[----:B------:R1:W-:Y:S01]  /*179a0*/  @!P4 STG.E.U8 desc[UR14][R26.64+0x118], R5 ;  /* 0x000118051a00c986 */ /* 0x0003e2000c10110e */
[----:B0-----:R-:W-:Y:S01]  /*179b0*/  F2FP.SATFINITE.E4M3.F32.PACK_AB_MERGE_C R9, RZ, R3, RZ ;  /* 0x00000003ff09723e */ /* 0x001fe200048070ff */
[----:B---3--:R-:W-:-:S02]  /*179c0*/  FMUL R0, R224, UR20 ;  /* 0x00000014e0007c20 */ /* 0x008fc40008400000 */
[----:B------:R-:W3:Y:S03]  /*179d0*/  LDL.LU R224, [R1+0x1d4] ;  /* 0x0001d40001e07983 */ /* 0x000ee60000300800 */
[----:B-1----:R-:W-:Y:S01]  /*179e0*/  F2FP.SATFINITE.E4M3.F32.PACK_AB_MERGE_C R5, RZ, R0, RZ ;  /* 0x00000000ff05723e */ /* 0x002fe200048070ff */
[----:B----4-:R-:W-:Y:S02]  /*179f0*/  FMUL R3, R226, UR20 ;  /* 0x00000014e2037c20 */ /* 0x010fe40008400000 */
[----:B------:R-:W4:Y:S01]  /*17a00*/  LDL.LU R226, [R1+0x1d8] ;  /* 0x0001d80001e27983 */ /* 0x000f220000300800 */
[----:B--2---:R-:W-:-:S03]  /*17a10*/  FMUL R0, R227, UR20 ;  /* 0x00000014e3007c20 */ /* 0x004fc60008400000 */
[----:B------:R-:W2:Y:S01]  /*17a20*/  LDL.LU R227, [R1+0x1dc] ;  /* 0x0001dc0001e37983 */ /* 0x000ea20000300800 */
[C---:B------:R-:W-:Y:S02]  /*17a30*/  ISETP.LT.OR P2, PT, R35.reuse, 0x9, !P2 ;  /* 0x000000092300780c */ /* 0x040fe40005741670 */
[C---:B------:R-:W-:Y:S02]  /*17a40*/  ISETP.GE.AND P0, PT, R36.reuse, 0x121, PT ;  /* 0x000001212400780c */ /* 0x040fe40003f06270 */
[----:B------:R-:W-:Y:S02]  /*17a50*/  ISETP.GE.AND P1, PT, R36, 0x122, PT ;  /* 0x000001222400780c */ /* 0x000fe40003f26270 */
[C---:B------:R-:W-:Y:S02]  /*17a60*/  ISETP.LT.OR P5, PT, R35.reuse, 0x1, !P0 ;  /* 0x000000012300780c */ /* 0x040fe400047a1670 */
[----:B------:R-:W-:Y:S02]  /*17a70*/  ISETP.LT.OR P6, PT, R35, 0x1, !P1 ;  /* 0x000000012300780c */ /* 0x000fe40004fc1670 */
[----:B------:R-:W-:Y:S01]  /*17a80*/  F2FP.SATFINITE.E4M3.F32.PACK_AB_MERGE_C R7, RZ, R2, RZ ;  /* 0x00000002ff07723e */ /* 0x000fe200048070ff */
[----:B------:R-:W-:-:S02]  /*17a90*/  FMUL R2, R220, UR20 ;  /* 0x00000014dc027c20 */ /* 0x000fc40008400000 */
[----:B------:R-:W2:Y:S01]  /*17aa0*/  LDL.LU R220, [R1+0x1e0] ;  /* 0x0001e00001dc7983 */ /* 0x000ea20000300800 */
[C---:B------:R-:W-:Y:S02]  /*17ab0*/  ISETP.LT.OR P0, PT, R35.reuse, 0x9, !P0 ;  /* 0x000000092300780c */ /* 0x040fe40004701670 */
[----:B------:R-:W-:Y:S01]  /*17ac0*/  F2FP.SATFINITE.E4M3.F32.PACK_AB_MERGE_C R11, RZ, R4, RZ ;  /* 0x00000004ff0b723e */ /* 0x000fe200048070ff */
[----:B------:R0:W-:Y:S01]  /*17ad0*/  @!P2 STG.E.U8 desc[UR14][R26.64+0x119], R7 ;  /* 0x000119071a00a986 */ /* 0x0001e2000c10110e */
[----:B------:R-:W-:Y:S01]  /*17ae0*/  ISETP.LT.OR P1, PT, R35, 0x9, !P1 ;  /* 0x000000092300780c */ /* 0x000fe20004f21670 */
[----:B------:R-:W-:Y:S02]  /*17af0*/  FMUL R4, R222, UR20 ;  /* 0x00000014de047c20 */ /* 0x000fe40008400000 */
[----:B------:R-:W2:Y:S04]  /*17b00*/  LDL.LU R222, [R1+0x1e4] ;  /* 0x0001e40001de7983 */ /* 0x000ea80000300800 */
[----:B------:R1:W-:Y:S01]  /*17b10*/  @!P5 STG.E.U8 desc[UR14][R24.64+0x120], R9 ;  /* 0x000120091800d986 */ /* 0x0003e2000c10110e */
[----:B0-----:R-:W-:Y:S01]  /*17b20*/  F2FP.SATFINITE.E4M3.F32.PACK_AB_MERGE_C R7, RZ, R2, RZ ;  /* 0x00000002ff07723e */ /* 0x001fe200048070ff */
[----:B------:R-:W-:-:S02]  /*17b30*/  FMUL R2, R223, UR20 ;  /* 0x00000014df027c20 */ /* 0x000fc40008400000 */
[----:B------:R-:W2:Y:S04]  /*17b40*/  LDL.LU R223, [R1+0x1e8] ;  /* 0x0001e80001df7983 */ /* 0x000ea80000300800 */
[----:B------:R0:W-:Y:S01]  /*17b50*/  @!P6 STG.E.U8 desc[UR14][R24.64+0x121], R11 ;  /* 0x0001210b1800e986 */ /* 0x0001e2000c10110e */
[----:B-1----:R-:W-:Y:S01]  /*17b60*/  F2FP.SATFINITE.E4M3.F32.PACK_AB_MERGE_C R9, RZ, R3, RZ ;  /* 0x00000003ff09723e */ /* 0x002fe200048070ff */
[----:B------:R-:W-:Y:S02]  /*17b70*/  FMUL R3, R225, UR20 ;  /* 0x00000014e1037c20 */ /* 0x000fe40008400000 */
[----:B------:R-:W2:Y:S01]  /*17b80*/  LDL.LU R225, [R1+0x1ec] ;  /* 0x0001ec0001e17983 */ /* 0x000ea20000300800 */
[----:B0-----:R-:W-:-:S03]  /*17b90*/  F2FP.SATFINITE.E4M3.F32.PACK_AB_MERGE_C R11, RZ, R4, RZ ;  /* 0x00000004ff0b723e */ /* 0x001fc600048070ff */
[----:B------:R0:W-:Y:S04]  /*17ba0*/  @!P0 STG.E.U8 desc[UR14][R26.64+0x120], R5 ;  /* 0x000120051a008986 */ /* 0x0001e8000c10110e */
[----:B------:R1:W-:Y:S01]  /*17bb0*/  @!P1 STG.E.U8 desc[UR14][R26.64+0x121], R7 ;  /* 0x000121071a009986 */ /* 0x0003e2000c10110e */
[----:B0-----:R-:W-:Y:S02]  /*17bc0*/  F2FP.SATFINITE.E4M3.F32.PACK_AB_MERGE_C R5, RZ, R0, RZ ;  /* 0x00000000ff05723e */ /* 0x001fe400048070ff */
[----:B-1----:R-:W-:Y:S01]  /*17bd0*/  F2FP.SATFINITE.E4M3.F32.PACK_AB_MERGE_C R7, RZ, R2, RZ ;  /* 0x00000002ff07723e */ /* 0x002fe200048070ff */
[----:B---3--:R-:W-:Y:S02]  /*17be0*/  FMUL R4, R224, UR20 ;  /* 0x00000014e0047c20 */ /* 0x008fe40008400000 */
[----:B------:R-:W3:Y:S01]  /*17bf0*/  LDL.LU R224, [R1+0x1f0] ;  /* 0x0001f00001e07983 */ /* 0x000ee20000300800 */
[----:B----4-:R-:W-:-:S03]  /*17c00*/  FMUL R0, R226, UR20 ;  /* 0x00000014e2007c20 */ /* 0x010fc60008400000 */
[----:B------:R-:W4:Y:S01]  /*17c10*/  LDL.LU R226, [R1+0x1f4] ;  /* 0x0001f40001e27983 */ /* 0x000f220000300800 */
[----:B--2---:R-:W-:-:S03]  /*17c20*/  FMUL R2, R227, UR20 ;  /* 0x00000014e3027c20 */ /* 0x004fc60008400000 */
[----:B------:R-:W2:Y:S01]  /*17c30*/  LDL.LU R227, [R1+0x1f8] ;  /* 0x0001f80001e37983 */ /* 0x000ea20000300800 */
[C---:B------:R-:W-:Y:S02]  /*17c40*/  ISETP.GE.AND P4, PT, R36.reuse, 0x129, PT ;  /* 0x000001292400780c */ /* 0x040fe40003f86270 */
[C---:B------:R-:W-:Y:S02]  /*17c50*/  ISETP.GE.AND P2, PT, R36.reuse, 0x12a, PT ;  /* 0x0000012a2400780c */ /* 0x040fe40003f46270 */
[C---:B------:R-:W-:Y:S02]  /*17c60*/  ISETP.LT.OR P5, PT, R35.reuse, 0x1, !P4 ;  /* 0x000000012300780c */ /* 0x040fe400067a1670 */
[C---:B------:R-:W-:Y:S02]  /*17c70*/  ISETP.LT.OR P6, PT, R35.reuse, 0x1, !P2 ;  /* 0x000000012300780c */ /* 0x040fe400057c1670 */
[----:B------:R-:W-:Y:S02]  /*17c80*/  ISETP.LT.OR P4, PT, R35, 0x9, !P4 ;  /* 0x000000092300780c */ /* 0x000fe40006781670 */
[----:B------:R-:W-:-:S02]  /*17c90*/  ISETP.GE.AND P0, PT, R36, 0x131, PT ;  /* 0x000001312400780c */ /* 0x000fc40003f06270 */
[C---:B------:R-:W-:Y:S02]  /*17ca0*/  ISETP.LT.OR P2, PT, R35.reuse, 0x9, !P2 ;  /* 0x000000092300780c */ /* 0x040fe40005741670 */
[----:B------:R-:W-:-:S03]  /*17cb0*/  ISETP.LT.OR P1, PT, R35, 0x1, !P0 ;  /* 0x000000012300780c */ /* 0x000fc60004721670 */
[----:B------:R0:W-:Y:S01]  /*17cc0*/  @!P5 STG.E.U8 desc[UR14][R24.64+0x128], R9 ;  /* 0x000128091800d986 */ /* 0x0001e2000c10110e */
[----:B------:R-:W-:-:S03]  /*17cd0*/  ISETP.GE.AND P5, PT, R36, 0x132, PT ;  /* 0x000001322400780c */ /* 0x000fc60003fa6270 */
[----:B------:R1:W-:Y:S01]  /*17ce0*/  @!P6 STG.E.U8 desc[UR14][R24.64+0x129], R11 ;  /* 0x0001290b1800e986 */ /* 0x0003e2000c10110e */
[C---:B------:R-:W-:Y:S02]  /*17cf0*/  ISETP.LT.OR P6, PT, R35.reuse, 0x1, !P5 ;  /* 0x000000012300780c */ /* 0x040fe40006fc1670 */
[----:B------:R-:W-:Y:S02]  /*17d00*/  ISETP.LT.OR P0, PT, R35, 0x9, !P0 ;  /* 0x000000092300780c */ /* 0x000fe40004701670 */
[----:B0-----:R-:W-:Y:S01]  /*17d10*/  F2FP.SATFINITE.E4M3.F32.PACK_AB_MERGE_C R9, RZ, R3, RZ ;  /* 0x00000003ff09723e */ /* 0x001fe200048070ff */
[----:B------:R-:W-:Y:S02]  /*17d20*/  FMUL R3, R220, UR20 ;  /* 0x00000014dc037c20 */ /* 0x000fe40008400000 */
[----:B------:R-:W2:Y:S01]  /*17d30*/  LDL.LU R220, [R1+0x1fc] ;  /* 0x0001fc0001dc7983 */ /* 0x000ea20000300800 */
[----:B-1----:R-:W-:Y:S01]  /*17d40*/  F2FP.SATFINITE.E4M3.F32.PACK_AB_MERGE_C R11, RZ, R4, RZ ;  /* 0x00000004ff0b723e */ /* 0x002fe200048070ff */
[----:B------:R-:W-:-:S02]  /*17d50*/  FMUL R4, R222, UR20 ;  /* 0x00000014de047c20 */ /* 0x000fc40008400000 */
[----:B------:R0:W-:Y:S04]  /*17d60*/  @!P4 STG.E.U8 desc[UR14][R26.64+0x128], R5 ;  /* 0x000128051a00c986 */ /* 0x0001e8000c10110e */
        /* <DEDUP_REMOVED lines=21> */
[C---:B------:R-:W-:Y:S02]  /*17ec0*/  ISETP.LT.OR P5, PT, R35.reuse, 0x9, !P5 ;  /* 0x000000092300780c */ /* 0x040fe40006fa1670 */
[----:B------:R-:W-:Y:S02]  /*17ed0*/  ISETP.LT.OR P4, PT, R35, 0x1, !P1 ;  /* 0x000000012300780c */ /* 0x000fe40004f81670 */
[----:B------:R-:W-:-:S04]  /*17ee0*/  ISETP.GE.AND P6, PT, R36, 0x139, PT ;  /* 0x000001392400780c */ /* 0x000fc80003fc6270 */
[----:B------:R-:W-:-:S05]  /*17ef0*/  ISETP.LT.OR P2, PT, R35, 0x1, !P6 ;  /* 0x000000012300780c */ /* 0x000fca0007741670 */
[----:B------:R0:W-:Y:S04]  /*17f00*/  @!P5 STG.E.U8 desc[UR14][R26.64+0x131], R7 ;  /* 0x000131071a00d986 */ /* 0x0001e8000c10110e */
[----:B------:R1:W-:Y:S01]  /*17f10*/  @!P4 STG.E.U8 desc[UR14][R24.64+0x139], R11 ;  /* 0x0001390b1800c986 */ /* 0x0003e2000c10110e */
[C---:B------:R-:W-:Y:S02]  /*17f20*/  ISETP.GE.AND P4, PT, R36.reuse, 0x141, PT ;  /* 0x000001412400780c */ /* 0x040fe40003f86270 */
[C---:B------:R-:W-:Y:S02]  /*17f30*/  ISETP.LT.OR P0, PT, R35.reuse, 0x9, !P6 ;  /* 0x000000092300780c */ /* 0x040fe40007701670 */
[C---:B------:R-:W-:Y:S02]  /*17f40*/  ISETP.LT.OR P1, PT, R35.reuse, 0x9, !P1 ;  /* 0x000000092300780c */ /* 0x040fe40004f21670 */
[----:B------:R-:W-:Y:S01]  /*17f50*/  ISETP.LT.OR P5, PT, R35, 0x1, !P4 ;  /* 0x000000012300780c */ /* 0x000fe200067a1670 */
[----:B------:R-:W-:Y:S01]  /*17f60*/  @!P2 STG.E.U8 desc[UR14][R24.64+0x138], R9 ;  /* 0x000138091800a986 */ /* 0x000fe2000c10110e */
[----:B------:R-:W-:-:S02]  /*17f70*/  ISETP.GE.AND P2, PT, R36, 0x142, PT ;  /* 0x000001422400780c */ /* 0x000fc40003f46270 */
[----:B0-----:R-:W-:Y:S02]  /*17f80*/  F2FP.SATFINITE.E4M3.F32.PACK_AB_MERGE_C R7, RZ, R2, RZ ;  /* 0x00000002ff07723e */ /* 0x001fe400048070ff */
[----:B-1----:R-:W-:Y:S01]  /*17f90*/  F2FP.SATFINITE.E4M3.F32.PACK_AB_MERGE_C R11, RZ, R0, RZ ;  /* 0x00000000ff0b723e */ /* 0x002fe200048070ff */
[----:B------:R-:W-:Y:S01]  /*17fa0*/  FMUL R0, R220, UR20 ;  /* 0x00000014dc007c20 */ /* 0x000fe20008400000 */
[----:B------:R-:W-:Y:S01]  /*17fb0*/  F2FP.SATFINITE.E4M3.F32.PACK_AB_MERGE_C R3, RZ, R3, RZ ;  /* 0x00000003ff03723e */ /* 0x000fe200048070ff */
[----:B------:R-:W2:Y:S01]  /*17fc0*/  LDL.LU R220, [R1+0x218] ;  /* 0x0002180001dc7983 */ /* 0x000ea20000300800 */
[C---:B------:R-:W-:Y:S02]  /*17fd0*/  ISETP.LT.OR P6, PT, R35.reuse, 0x1, !P2 ;  /* 0x000000012300780c */ /* 0x040fe400057c1670 */
[----:B------:R-:W-:Y:S01]  /*17fe0*/  ISETP.LT.OR P4, PT, R35, 0x9, !P4 ;  /* 0x000000092300780c */ /* 0x000fe20006781670 */
[----:B------:R0:W-:Y:S01]  /*17ff0*/  @!P0 STG.E.U8 desc[UR14][R26.64+0x138], R5 ;  /* 0x000138051a008986 */ /* 0x0001e2000c10110e */
[----:B------:R-:W-:-:S03]  /*18000*/  FMUL R2, R222, UR20 ;  /* 0x00000014de027c20 */ /* 0x000fc60008400000 */
[----:B------:R-:W-:Y:S04]  /*18010*/  @!P1 STG.E.U8 desc[UR14][R26.64+0x139], R7 ;  /* 0x000139071a009986 */ /* 0x000fe8000c10110e */
[----:B------:R1:W-:Y:S04]  /*18020*/  @!P5 STG.E.U8 desc[UR14][R24.64+0x140], R3 ;  /* 0x000140031800d986 */ /* 0x0003e8000c10110e */
[----:B------:R-:W2:Y:S01]  /*18030*/  LDL.LU R222, [R1+0x21c] ;  /* 0x00021c0001de7983 */ /* 0x000ea20000300800 */
[----:B0-----:R-:W-:Y:S02]  /*18040*/  F2FP.SATFINITE.E4M3.F32.PACK_AB_MERGE_C R5, RZ, R0, RZ ;  /* 0x00000000ff05723e */ /* 0x001fe400048070ff */
[----:B------:R-:W-:Y:S01]  /*18050*/  F2FP.SATFINITE.E4M3.F32.PACK_AB_MERGE_C R9, RZ, R4, RZ ;  /* 0x00000004ff09723e */ /* 0x000fe200048070ff */
[----:B-1----:R-:W-:-:S02]  /*18060*/  FMUL R3, R223, UR20 ;  /* 0x00000014df037c20 */ /* 0x002fc40008400000 */
[----:B------:R-:W2:Y:S01]  /*18070*/  LDL.LU R223, [R1+0x220] ;  /* 0x0002200001df7983 */ /* 0x000ea20000300800 */
[----:B------:R-:W-:Y:S01]  /*18080*/  FMUL R0, R225, UR20 ;  /* 0x00000014e1007c20 */ /* 0x000fe20008400000 */
[----:B------:R-:W-:Y:S02]  /*18090*/  F2FP.SATFINITE.E4M3.F32.PACK_AB_MERGE_C R7, RZ, R2, RZ ;  /* 0x00000002ff07723e */ /* 0x000fe400048070ff */
[----:B------:R-:W2:Y:S04]  /*180a0*/  LDL.LU R225, [R1+0x224] ;  /* 0x0002240001e17983 */ /* 0x000ea80000300800 */
[----:B------:R0:W-:Y:S04]  /*180b0*/  @!P6 STG.E.U8 desc[UR14][R24.64+0x141], R9 ;  /* 0x000141091800e986 */ /* 0x0001e8000c10110e */
        /* <DEDUP_REMOVED lines=9> */
[C---:B------:R-:W-:Y:S02]  /*18150*/  ISETP.GE.AND P1, PT, R36.reuse, 0x149, PT ;  /* 0x000001492400780c */ /* 0x040fe40003f26270 */
[----:B------:R-:W-:Y:S02]  /*18160*/  ISETP.GE.AND P0, PT, R36, 0x14a, PT ;  /* 0x0000014a2400780c */ /* 0x000fe40003f06270 */
[C---:B------:R-:W-:Y:S02]  /*18170*/  ISETP.LT.OR P2, PT, R35.reuse, 0x9, !P2 ;  /* 0x000000092300780c */ /* 0x040fe40005741670 */
[C---:B------:R-:W-:Y:S02]  /*18180*/  ISETP.LT.OR P4, PT, R35.reuse, 0x1, !P1 ;  /* 0x000000012300780c */ /* 0x040fe40004f81670 */
[C---:B------:R-:W-:Y:S02]  /*18190*/  ISETP.LT.OR P5, PT, R35.reuse, 0x1, !P0 ;  /* 0x000000012300780c */ /* 0x040fe400047a1670 */
[----:B------:R-:W-:-:S02]  /*181a0*/  ISETP.LT.OR P1, PT, R35, 0x9, !P1 ;  /* 0x000000092300780c */ /* 0x000fc40004f21670 */
[----:B------:R-:W-:Y:S02]  /*181b0*/  F2FP.SATFINITE.E4M3.F32.PACK_AB_MERGE_C R3, RZ, R3, RZ ;  /* 0x00000003ff03723e */ /* 0x000fe400048070ff */
[----:B------:R-:W-:-:S03]  /*181c0*/  ISETP.LT.OR P0, PT, R35, 0x9, !P0 ;  /* 0x000000092300780c */ /* 0x000fc60004701670 */
[----:B------:R0:W-:Y:S01]  /*181d0*/  @!P2 STG.E.U8 desc[UR14][R26.64+0x141], R5 ;  /* 0x000141051a00a986 */ /* 0x0001e2000c10110e */
[----:B------:R-:W-:-:S03]  /*181e0*/  ISETP.GE.AND P2, PT, R36, 0x151, PT ;  /* 0x000001512400780c */ /* 0x000fc60003f46270 */
[----:B------:R1:W-:Y:S04]  /*181f0*/  @!P4 STG.E.U8 desc[UR14][R24.64+0x148], R7 ;  /* 0x000148071800c986 */ /* 0x0003e8000c10110e */
[----:B------:R-:W-:Y:S04]  /*18200*/  @!P5 STG.E.U8 desc[UR14][R24.64+0x149], R3 ;  /* 0x000149031800d986 */ /* 0x000fe8000c10110e */
[----:B------:R1:W-:Y:S01]  /*18210*/  @!P1 STG.E.U8 desc[UR14][R26.64+0x148], R9 ;  /* 0x000148091a009986 */ /* 0x0003e2000c10110e */
[----:B0-----:R-:W-:Y:S02]  /*18220*/  F2FP.SATFINITE.E4M3.F32.PACK_AB_MERGE_C R5, RZ, R0, RZ ;  /* 0x00000000ff05723e */ /* 0x001fe400048070ff */
[----:B------:R-:W-:Y:S01]  /*18230*/  ISETP.GE.AND P1, PT, R36, 0x152, PT ;  /* 0x000001522400780c */ /* 0x000fe20003f26270 */
[----:B------:R-:W-:-:S02]  /*18240*/  FMUL R0, R220, UR20 ;  /* 0x00000014dc007c20 */ /* 0x000fc40008400000 */
[----:B------:R-:W2:Y:S01]  /*18250*/  LDL.LU R220, [R1+0x234] ;  /* 0x0002340001dc7983 */ /* 0x000ea20000300800 */
[C---:B------:R-:W-:Y:S02]  /*18260*/  ISETP.LT.OR P4, PT, R35.reuse, 0x1, !P2 ;  /* 0x000000012300780c */ /* 0x040fe40005781670 */
[C---:B------:R-:W-:Y:S02]  /*18270*/  ISETP.LT.OR P5, PT, R35.reuse, 0x1, !P1 ;  /* 0x000000012300780c */ /* 0x040fe40004fa1670 */
[----:B------:R-:W-:Y:S02]  /*18280*/  ISETP.LT.OR P1, PT, R35, 0x9, !P1 ;  /* 0x000000092300780c */ /* 0x000fe40004f21670 */
[----:B-1----:R-:W-:Y:S01]  /*18290*/  F2FP.SATFINITE.E4M3.F32.PACK_AB_MERGE_C R7, RZ, R2, RZ ;  /* 0x00000002ff07723e */ /* 0x002fe200048070ff */
[----:B------:R0:W-:Y:S01]  /*182a0*/  @!P0 STG.E.U8 desc[UR14][R26.64+0x149], R11 ;  /* 0x0001490b1a008986 */ /* 0x0001e2000c10110e */
[----:B------:R-:W-:Y:S01]  /*182b0*/  F2FP.SATFINITE.E4M3.F32.PACK_AB_MERGE_C R9, RZ, R0, RZ ;  /* 0x00000000ff09723e */ /* 0x000fe200048070ff */
[----:B------:R-:W-:-:S02]  /*182c0*/  FMUL R3, R222, UR20 ;  /* 0x00000014de037c20 */ /* 0x000fc40008400000 */
[----:B------:R-:W2:Y:S01]  /*182d0*/  LDL.LU R222, [R1+0x238] ;  /* 0x0002380001de7983 */ /* 0x000ea20000300800 */
[----:B------:R-:W-:-:S03]  /*182e0*/  FMUL R2, R223, UR20 ;  /* 0x00000014df027c20 */ /* 0x000fc60008400000 */
[----:B------:R-:W2:Y:S01]  /*182f0*/  LDL.LU R223, [R1+0x23c] ;  /* 0x00023c0001df7983 */ /* 0x000ea20000300800 */
[----:B------:R-:W-:Y:S01]  /*18300*/  FMUL R0, R225, UR20 ;  /* 0x00000014e1007c20 */ /* 0x000fe20008400000 */
[----:B0-----:R-:W-:Y:S02]  /*18310*/  F2FP.SATFINITE.E4M3.F32.PACK_AB_MERGE_C R11, RZ, R2, RZ ;  /* 0x00000002ff0b723e */ /* 0x001fe400048070ff */
[----:B------:R-:W2:Y:S01]  /*18320*/  LDL.LU R225, [R1+0x240] ;  /* 0x0002400001e17983 */ /* 0x000ea20000300800 */
[----:B------:R-:W-:-:S03]  /*18330*/  F2FP.SATFINITE.E4M3.F32.PACK_AB_MERGE_C R3, RZ, R3, RZ ;  /* 0x00000003ff03723e */ /* 0x000fc600048070ff */
[----:B------:R0:W-:Y:S04]  /*18340*/  @!P4 STG.E.U8 desc[UR14][R24.64+0x150], R5 ;  /* 0x000150051800c986 */ /* 0x0001e8000c10110e */
[----:B------:R-:W-:Y:S04]  /*18350*/  @!P5 STG.E.U8 desc[UR14][R24.64+0x151], R7 ;  /* 0x000151071800d986 */ /* 0x000fe8000c10110e */
[----:B------:R2:W-:Y:S01]  /*18360*/  @!P1 STG.E.U8 desc[UR14][R26.64+0x151], R3 ;  /* 0x000151031a009986 */ /* 0x0005e2000c10110e */
[----:B0-----:R-:W-:Y:S01]  /*18370*/  F2FP.SATFINITE.E4M3.F32.PACK_AB_MERGE_C R5, RZ, R0, RZ ;  /* 0x00000000ff05723e */ /* 0x001fe200048070ff */
[----:B---3--:R-:W-:-:S02]  /*18380*/  FMUL R2, R224, UR20 ;  /* 0x00000014e0027c20 */ /* 0x008fc40008400000 */
[----:B------:R-:W3:Y:S01]  /*18390*/  LDL.LU R224, [R1+0x244] ;  /* 0x0002440001e07983 */ /* 0x000ee20000300800 */
[----:B----4-:R-:W-:-:S03]  /*183a0*/  FMUL R0, R226, UR20 ;  /* 0x00000014e2007c20 */ /* 0x010fc60008400000 */
[----:B------:R-:W4:Y:S01]  /*183b0*/  LDL.LU R226, [R1+0x248] ;  /* 0x0002480001e27983 */ /* 0x000f220000300800 */
[----:B--2---:R-:W-:-:S03]  /*183c0*/  FMUL R3, R227, UR20 ;  /* 0x00000014e3037c20 */ /* 0x004fc60008400000 */
[----:B------:R-:W2:Y:S01]  /*183d0*/  LDL.LU R227, [R1+0x24c] ;  /* 0x00024c0001e37983 */ /* 0x000ea20000300800 */
[C---:B------:R-:W-:Y:S02]  /*183e0*/  ISETP.LT.OR P2, PT, R35.reuse, 0x9, !P2 ;  /* 0x000000092300780c */ /* 0x040fe40005741670 */
[C---:B------:R-:W-:Y:S01]  /*183f0*/  ISETP.GE.AND P0, PT, R36.reuse, 0x159, PT ;  /* 0x000001592400780c */ /* 0x040fe20003f06270 */
[----:B------:R-:W2:Y:S01]  /*18400*/  LDL.LU R221, [R1+0x250] ;  /* 0x0002500001dd7983 */ /* 0x000ea20000300800 */
[----:B------:R-:W-:Y:S02]  /*18410*/  ISETP.GE.AND P4, PT, R36, 0x15a, PT ;  /* 0x0000015a2400780c */ /* 0x000fe40003f86270 */
[C---:B------:R-:W-:Y:S02]  /*18420*/  ISETP.LT.OR P6, PT, R35.reuse, 0x1, !P0 ;  /* 0x000000012300780c */ /* 0x040fe400047c1670 */
[----:B------:R-:W-:-:S05]  /*18430*/  ISETP.LT.OR P0, PT, R35, 0x9, !P0 ;  /* 0x000000092300780c */ /* 0x000fca0004701670 */
[----:B------:R0:W-:Y:S01]  /*18440*/  @!P2 STG.E.U8 desc[UR14][R26.64+0x150], R9 ;  /* 0x000150091a00a986 */ /* 0x0001e2000c10110e */
[C---:B------:R-:W-:Y:S02]  /*18450*/  ISETP.LT.OR P2, PT, R35.reuse, 0x1, !P4 ;  /* 0x000000012300780c */ /* 0x040fe40006741670 */
[----:B------:R-:W-:Y:S02]  /*18460*/  ISETP.LT.OR P5, PT, R35, 0x9, !P4 ;  /* 0x000000092300780c */ /* 0x000fe400067a1670 */
[----:B------:R-:W-:Y:S02]  /*18470*/  F2FP.SATFINITE.E4M3.F32.PACK_AB_MERGE_C R7, RZ, R2, RZ ;  /* 0x00000002ff07723e */ /* 0x000fe400048070ff */
[----:B0-----:R-:W-:Y:S01]  /*18480*/  F2FP.SATFINITE.E4M3.F32.PACK_AB_MERGE_C R9, RZ, R0, RZ ;  /* 0x00000000ff09723e */ /* 0x001fe200048070ff */
[----:B------:R-:W-:Y:S02]  /*18490*/  FMUL R0, R220, UR20 ;  /* 0x00000014dc007c20 */ /* 0x000fe40008400000 */
[----:B------:R-:W2:Y:S03]  /*184a0*/  LDL.LU R220, [R1+0x254] ;  /* 0x0002540001dc7983 */ /* 0x000ea60000300800 */
[----:B------:R-:W-:Y:S01]  /*184b0*/  F2FP.SATFINITE.E4M3.F32.PACK_AB_MERGE_C R13, RZ, R0, RZ ;  /* 0x00000000ff0d723e */ /* 0x000fe200048070ff */
[----:B------:R0:W-:Y:S04]  /*184c0*/  @!P6 STG.E.U8 desc[UR14][R24.64+0x158], R11 ;  /* 0x0001580b1800e986 */ /* 0x0001e8000c10110e */
[----:B------:R-:W-:Y:S04]  /*184d0*/  @!P2 STG.E.U8 desc[UR14][R24.64+0x159], R5 ;  /* 0x000159051800a986 */ /* 0x000fe8000c10110e */
[----:B------:R1:W-:Y:S01]  /*184e0*/  @!P0 STG.E.U8 desc[UR14][R26.64+0x158], R7 ;  /* 0x000158071a008986 */ /* 0x0003e2000c10110e */
[----:B------:R-:W-:-:S03]  /*184f0*/  FMUL R2, R222, UR20 ;  /* 0x00000014de027c20 */ /* 0x000fc60008400000 */
[----:B------:R-:W2:Y:S01]  /*18500*/  LDL.LU R222, [R1+0x258] ;  /* 0x0002580001de7983 */ /* 0x000ea20000300800 */
[----:B------:R-:W-:Y:S01]  /*18510*/  FMUL R0, R223, UR20 ;  /* 0x00000014df007c20 */ /* 0x000fe20008400000 */
[----:B0-----:R-:W-:Y:S02]  /*18520*/  F2FP.SATFINITE.E4M3.F32.PACK_AB_MERGE_C R11, RZ, R3, RZ ;  /* 0x00000003ff0b723e */ /* 0x001fe400048070ff */
[----:B------:R0:W-:Y:S02]  /*18530*/  @!P5 STG.E.U8 desc[UR14][R26.64+0x159], R9 ;  /* 0x000159091a00d986 */ /* 0x0001e4000c10110e */
[----:B-1----:R-:W-:Y:S01]  /*18540*/  F2FP.SATFINITE.E4M3.F32.PACK_AB_MERGE_C R7, RZ, R0, RZ ;  /* 0x00000000ff07723e */ /* 0x002fe200048070ff */
[----:B------:R-:W-:Y:S01]  /*18550*/  FMUL R3, R225, UR20 ;  /* 0x00000014e1037c20 */ /* 0x000fe20008400000 */
[----:B------:R-:W2:Y:S01]  /*18560*/  LDL.LU R223, [R1+0x25c] ;  /* 0x00025c0001df7983 */ /* 0x000ea20000300800 */
[----:B------:R-:W-:-:S03]  /*18570*/  F2FP.SATFINITE.E4M3.F32.PACK_AB_MERGE_C R5, RZ, R2, RZ ;  /* 0x00000002ff05723e */ /* 0x000fc600048070ff */
[----:B------:R-:W2:Y:S01]  /*18580*/  LDL.LU R225, [R1+0x264] ;  /* 0x0002640001e17983 */ /* 0x000ea20000300800 */
[----:B---3--:R-:W-:-:S03]  /*18590*/  FMUL R0, R224, UR20 ;  /* 0x00000014e0007c20 */ /* 0x008fc60008400000 */
[----:B------:R-:W3:Y:S02]  /*185a0*/  LDL.LU R224, [R1+0x260] ;  /* 0x0002600001e07983 */ /* 0x000ee40000300800 */
[----:B0-----:R-:W-:Y:S01]  /*185b0*/  F2FP.SATFINITE.E4M3.F32.PACK_AB_MERGE_C R9, RZ, R0, RZ ;  /* 0x00000000ff09723e */ /* 0x001fe200048070ff */
[----:B----4-:R-:W-:Y:S02]  /*185c0*/  FMUL R0, R226, UR20 ;  /* 0x00000014e2007c20 */ /* 0x010fe40008400000 */
        /* <DEDUP_REMOVED lines=9> */
[----:B------:R-:W-:Y:S02]  /*18660*/  ISETP.LT.OR P1, PT, R35, 0x9, !P1 ;  /* 0x000000092300780c */ /* 0x000fe40004f21670 */
[----:B------:R-:W-:-:S03]  /*18670*/  ISETP.GE.AND P0, PT, R36, 0x169, PT ;  /* 0x000001692400780c */ /* 0x000fc60003f06270 */
[----:B------:R-:W-:Y:S01]  /*18680*/  @!P2 STG.E.U8 desc[UR14][R24.64+0x161], R13 ;  /* 0x0001610d1800a986 */ /* 0x000fe2000c10110e */
[----:B------:R-:W-:-:S03]  /*18690*/  ISETP.LT.OR P2, PT, R35, 0x1, !P4 ;  /* 0x000000012300780c */ /* 0x000fc60006741670 */
[----:B------:R-:W-:Y:S01]  /*186a0*/  @!P6 STG.E.U8 desc[UR14][R24.64+0x160], R11 ;  /* 0x0001600b1800e986 */ /* 0x000fe2000c10110e */
[C---:B------:R-:W-:Y:S02]  /*186b0*/  ISETP.LT.OR P6, PT, R35.reuse, 0x1, !P0 ;  /* 0x000000012300780c */ /* 0x040fe400047c1670 */
[----:B------:R-:W-:Y:S01]  /*186c0*/  F2FP.SATFINITE.E4M3.F32.PACK_AB_MERGE_C R3, RZ, R3, RZ ;  /* 0x00000003ff03723e */ /* 0x000fe200048070ff */
[----:B------:R0:W-:Y:S01]  /*186d0*/  @!P1 STG.E.U8 desc[UR14][R26.64+0x160], R5 ;  /* 0x000160051a009986 */ /* 0x0001e2000c10110e */
[C---:B------:R-:W-:Y:S02]  /*186e0*/  ISETP.LT.OR P0, PT, R35.reuse, 0x9, !P0 ;  /* 0x000000092300780c */ /* 0x040fe40004701670 */
[----:B------:R-:W-:Y:S01]  /*186f0*/  ISETP.LT.OR P1, PT, R35, 0x9, !P4 ;  /* 0x000000092300780c */ /* 0x000fe20006721670 */
[----:B------:R1:W-:Y:S01]  /*18700*/  @!P5 STG.E.U8 desc[UR14][R26.64+0x161], R7 ;  /* 0x000161071a00d986 */ /* 0x0003e2000c10110e */
[----:B------:R-:W-:-:S03]  /*18710*/  ISETP.GE.AND P4, PT, R36, 0x172, PT ;  /* 0x000001722400780c */ /* 0x000fc60003f86270 */
[----:B------:R1:W-:Y:S01]  /*18720*/  @!P2 STG.E.U8 desc[UR14][R24.64+0x169], R9 ;  /* 0x000169091800a986 */ /* 0x0003e2000c10110e */
[----:B------:R-:W-:-:S03]  /*18730*/  ISETP.GE.AND P2, PT, R36, 0x171, PT ;  /* 0x000001712400780c */ /* 0x000fc60003f46270 */
[----:B------:R1:W-:Y:S01]  /*18740*/  @!P6 STG.E.U8 desc[UR14][R24.64+0x168], R3 ;  /* 0x000168031800e986 */ /* 0x0003e2000c10110e */
[C---:B------:R-:W-:Y:S02]  /*18750*/  ISETP.LT.OR P5, PT, R35.reuse, 0x1, !P2 ;  /* 0x000000012300780c */ /* 0x040fe400057a1670 */
[----:B------:R-:W-:Y:S02]  /*18760*/  ISETP.LT.OR P6, PT, R35, 0x1, !P4 ;  /* 0x000000012300780c */ /* 0x000fe400067c1670 */
[----:B0-----:R-:W-:Y:S01]  /*18770*/  F2FP.SATFINITE.E4M3.F32.PACK_AB_MERGE_C R5, RZ, R0, RZ ;  /* 0x00000000ff05723e */ /* 0x001fe200048070ff */
[----:B------:R-:W-:Y:S01]  /*18780*/  FMUL R0, R221, UR20 ;  /* 0x00000014dd007c20 */ /* 0x000fe20008400000 */
[----:B-1----:R-:W-:Y:S01]  /*18790*/  F2FP.SATFINITE.E4M3.F32.PACK_AB_MERGE_C R7, RZ, R2, RZ ;  /* 0x00000002ff07723e */ /* 0x002fe200048070ff */
[----:B------:R-:W-:Y:S02]  /*187a0*/  FMUL R2, R220, UR20 ;  /* 0x00000014dc027c20 */ /* 0x000fe40008400000 */
[----:B------:R-:W-:Y:S01]  /*187b0*/  @!P0 STG.E.U8 desc[UR14][R26.64+0x168], R5 ;  /* 0x000168051a008986 */ /* 0x000fe2000c10110e */
[----:B------:R-:W-:-:S02]  /*187c0*/  F2FP.SATFINITE.E4M3.F32.PACK_AB_MERGE_C R9, RZ, R0, RZ ;  /* 0x00000000ff09723e */ /* 0x000fc400048070ff */
[----:B------:R-:W-:Y:S01]  /*187d0*/  F2FP.SATFINITE.E4M3.F32.PACK_AB_MERGE_C R11, RZ, R2, RZ ;  /* 0x00000002ff0b723e */ /* 0x000fe200048070ff */
[----:B------:R0:W-:Y:S01]  /*187e0*/  @!P1 STG.E.U8 desc[UR14][R26.64+0x169], R7 ;  /* 0x000169071a009986 */ /* 0x0001e2000c10110e */
[C---:B------:R-:W-:Y:S01]  /*187f0*/  ISETP.LT.OR P0, PT, R35.reuse, 0x9, !P2 ;  /* 0x000000092300780c */ /* 0x040fe20005701670 */
[----:B------:R-:W-:Y:S01]  /*18800*/  FMUL R0, R222, UR20 ;  /* 0x00000014de007c20 */ /* 0x000fe20008400000 */
[C---:B------:R-:W-:Y:S02]  /*18810*/  ISETP.GE.AND P1, PT, R36.reuse, 0x17a, PT ;  /* 0x0000017a2400780c */ /* 0x040fe40003f26270 */
[----:B------:R-:W-:Y:S01]  /*18820*/  ISETP.GE.AND P2, PT, R36, 0x179, PT ;  /* 0x000001792400780c */ /* 0x000fe20003f46270 */
[----:B------:R1:W-:Y:S01]  /*18830*/  @!P5 STG.E.U8 desc[UR14][R24.64+0x170], R9 ;  /* 0x000170091800d986 */ /* 0x0003e2000c10110e */
[C---:B------:R-:W-:Y:S02]  /*18840*/  ISETP.LT.OR P4, PT, R35.reuse, 0x9, !P4 ;  /* 0x000000092300780c */ /* 0x040fe40006781670 */
[C---:B------:R-:W-:Y:S01]  /*18850*/  ISETP.LT.OR P5, PT, R35.reuse, 0x1, !P2 ;  /* 0x000000012300780c */ /* 0x040fe200057a1670 */
[----:B------:R4:W-:Y:S01]  /*18860*/  @!P6 STG.E.U8 desc[UR14][R24.64+0x171], R11 ;  /* 0x0001710b1800e986 */ /* 0x0009e2000c10110e */
[----:B------:R-:W-:-:S02]  /*18870*/  ISETP.LT.OR P6, PT, R35, 0x1, !P1 ;  /* 0x000000012300780c */ /* 0x000fc40004fc1670 */
[----:B------:R-:W-:Y:S01]  /*18880*/  F2FP.SATFINITE.E4M3.F32.PACK_AB_MERGE_C R13, RZ, R0, RZ ;  /* 0x00000000ff0d723e */ /* 0x000fe200048070ff */
[----:B------:R-:W-:Y:S01]  /*18890*/  FMUL R0, R223, UR20 ;  /* 0x00000014df007c20 */ /* 0x000fe20008400000 */
[C---:B------:R-:W-:Y:S02]  /*188a0*/  ISETP.LT.OR P2, PT, R35.reuse, 0x9, !P2 ;  /* 0x000000092300780c */ /* 0x040fe40005741670 */
[----:B------:R-:W-:Y:S01]  /*188b0*/  ISETP.LT.OR P1, PT, R35, 0x9, !P1 ;  /* 0x000000092300780c */ /* 0x000fe20004f21670 */
[----:B------:R-:W-:Y:S01]  /*188c0*/  FMUL R3, R225, UR20 ;  /* 0x00000014e1037c20 */ /* 0x000fe20008400000 */
[----:B0-----:R-:W-:-:S04]  /*188d0*/  F2FP.SATFINITE.E4M3.F32.PACK_AB_MERGE_C R7, RZ, R0, RZ ;  /* 0x00000000ff07723e */ /* 0x001fc800048070ff */
[----:B-1----:R-:W-:Y:S01]  /*188e0*/  F2FP.SATFINITE.E4M3.F32.PACK_AB_MERGE_C R9, RZ, R3, RZ ;  /* 0x00000003ff09723e */ /* 0x002fe200048070ff */
[----:B------:R0:W-:Y:S04]  /*188f0*/  @!P0 STG.E.U8 desc[UR14][R26.64+0x170], R13 ;  /* 0x0001700d1a008986 */ /* 0x0001e8000c10110e */
[----:B------:R0:W-:Y:S04]  /*18900*/  @!P4 STG.E.U8 desc[UR14][R26.64+0x171], R7 ;  /* 0x000171071a00c986 */ /* 0x0001e8000c10110e */
[----:B------:R0:W-:Y:S01]  /*18910*/  @!P6 STG.E.U8 desc[UR14][R24.64+0x179], R9 ;  /* 0x000179091800e986 */ /* 0x0001e2000c10110e */
[----:B---3--:R-:W-:Y:S01]  /*18920*/  FMUL R2, R224, UR20 ;  /* 0x00000014e0027c20 */ /* 0x008fe20008400000 */
[----:B----4-:R-:W-:-:S04]  /*18930*/  FMUL R4, R226, UR20 ;  /* 0x00000014e2047c20 */ /* 0x010fc80008400000 */
[----:B------:R-:W-:Y:S02]  /*18940*/  F2FP.SATFINITE.E4M3.F32.PACK_AB_MERGE_C R3, RZ, R2, RZ ;  /* 0x00000002ff03723e */ /* 0x000fe400048070ff */
[----:B------:R-:W-:-:S03]  /*18950*/  F2FP.SATFINITE.E4M3.F32.PACK_AB_MERGE_C R11, RZ, R4, RZ ;  /* 0x00000004ff0b723e */ /* 0x000fc600048070ff */
[----:B------:R0:W-:Y:S04]  /*18960*/  @!P5 STG.E.U8 desc[UR14][R24.64+0x178], R3 ;  /* 0x000178031800d986 */ /* 0x0001e8000c10110e */
[----:B------:R0:W-:Y:S01]  /*18970*/  @!P2 STG.E.U8 desc[UR14][R26.64+0x178], R11 ;  /* 0x0001780b1a00a986 */ /* 0x0001e2000c10110e */
[----:B--2---:R-:W-:-:S05]  /*18980*/  FMUL R5, R227, UR20 ;  /* 0x00000014e3057c20 */ /* 0x004fca0008400000 */
[----:B------:R-:W-:-:S05]  /*18990*/  F2FP.SATFINITE.E4M3.F32.PACK_AB_MERGE_C R5, RZ, R5, RZ ;  /* 0x00000005ff05723e */ /* 0x000fca00048070ff */
[----:B------:R0:W-:Y:S02]  /*189a0*/  @!P1 STG.E.U8 desc[UR14][R26.64+0x179], R5 ;  /* 0x000179051a009986 */ /* 0x0001e4000c10110e */
.L_x_423:
[----:B------:R-:W-:Y:S05]  /*189b0*/  BSYNC B0 ;  /* 0x0000000000007941 */ /* 0x000fea0003800000 */
.L_x_37:
[----:B0----5:R-:W2:Y:S04]  /*189c0*/  LDL.LU R3, [R1+0x278] ;  /* 0x0002780001037983 */ /* 0x021ea80000300800 */
[----:B------:R-:W2:Y:S01]  /*189d0*/  LDL.LU R2, [R1+0x27c] ;  /* 0x00027c0001027983 */ /* 0x000ea20000300800 */
[----:B------:R-:W-:Y:S01]  /*189e0*/  ULDC UR6, c[0x0][0xc] ;  /* 0x0000030000067ab9 */ /* 0x000fe20000000800 */
[----:B------:R-:W-:Y:S01]  /*189f0*/  ULDC UR7, c[0x0][0x10] ;  /* 0x0000040000077ab9 */ /* 0x000fe20000000800 */
[----:B------:R-:W2:Y:S01]  /*18a00*/  LDC R5, c[0x0][0x14] ;  /* 0x00000500ff057b82 */ /* 0x000ea20000000800 */
[----:B------:R-:W-:Y:S01]  /*18a10*/  UIMAD.WIDE.U32 UR6, UR6, UR7, URZ ;  /* 0x00000007060672a5 */ /* 0x000fe2000f8e003f */
[----:B------:R-:W-:Y:S01]  /*18a20*/  PRMT R0, RZ, 0x7610, R0 ;  /* 0x00007610ff007816 */ /* 0x000fe20000000000 */
[----:B------:R-:W-:-:S04]  /*18a30*/  UMOV UR9, 0xffffffff ;  /* 0xffffffff00097882 */ /* 0x000fc80000000000 */
[----:B--2---:R-:W-:-:S04]  /*18a40*/  IMAD.WIDE.U32 R2, R5, UR6, R2 ;  /* 0x0000000605027c25 */ /* 0x004fc8000f8e0002 */
[----:B------:R-:W-:Y:S01]  /*18a50*/  IMAD R5, R5, UR7, RZ ;  /* 0x0000000705057c24 */ /* 0x000fe2000f8e02ff */
[----:B------:R-:W-:Y:S01]  /*18a60*/  ULDC.64 UR6, c[0x0][0x650] ;  /* 0x0001940000067ab9 */ /* 0x000fe20000000a00 */
[----:B------:R-:W-:Y:S01]  /*18a70*/  IMAD.MOV.U32 R11, RZ, RZ, R2 ;  /* 0x000000ffff0b7224 */ /* 0x000fe200078e0002 */
[----:B------:R-:W-:Y:S01]  /*18a80*/  ISETP.GE.U32.AND P0, PT, R2, UR6, PT ;  /* 0x0000000602007c0c */ /* 0x000fe2000bf06070 */
[----:B------:R-:W-:Y:S02]  /*18a90*/  IMAD.IADD R13, R3, 0x1, R5 ;  /* 0x00000001030d7824 */ /* 0x000fe400078e0205 */
[----:B------:R-:W-:-:S03]  /*18aa0*/  IMAD.MOV.U32 R2, RZ, RZ, -0x1 ;  /* 0xffffffffff027424 */ /* 0x000fc600078e00ff */
[----:B------:R0:W-:Y:S01]  /*18ab0*/  STL [R1+0x278], R13 ;  /* 0x0002780d01007387 */ /* 0x0001e20000100800 */
[----:B------:R-:W-:-:S03]  /*18ac0*/  ISETP.GE.U32.AND.EX P0, PT, R13, UR7, PT, P0 ;  /* 0x000000070d007c0c */ /* 0x000fc6000bf06100 */
[----:B------:R0:W-:Y:S04]  /*18ad0*/  STL [R1+0x27c], R11 ;  /* 0x00027c0b01007387 */ /* 0x0001e80000100800 */
[----:B------:R0:W-:Y:S06]  /*18ae0*/  STL [R1+0x280], R2 ;  /* 0x0002800201007387 */ /* 0x0001ec0000100800 */
[----:B------:R-:W-:Y:S05]  /*18af0*/  @P0 BRA `(.L_x_424) ;  /* 0x0000000400740947 */ /* 0x000fea0003800000 */
[----:B------:R-:W2:Y:S01]  /*18b00*/  S2R R8, SR_CTAID.X ;  /* 0x0000000000087919 */ /* 0x000ea20000002500 */
[----:B------:R-:W-:Y:S01]  /*18b10*/  ULDC.64 UR18, c[0x0][0x628] ;  /* 0x00018a0000127ab9 */ /* 0x000fe20000000a00 */
[----:B------:R-:W0:Y:S01]  /*18b20*/  LDC R9, c[0x0][0x144] ;  /* 0x00005100ff097b82 */ /* 0x000e220000000800 */
[----:B------:R-:W-:Y:S01]  /*18b30*/  ULDC UR6, c[0x0][0x150] ;  /* 0x0000540000067ab9 */ /* 0x000fe20000000800 */
[----:B------:R-:W0:Y:S01]  /*18b40*/  S2R R12, SR_CTAID.Y ;  /* 0x00000000000c7919 */ /* 0x000e220000002600 */
[----:B------:R-:W-:Y:S01]  /*18b50*/  ISETP.NE.U32.AND P0, PT, RZ, UR18, PT ;  /* 0x00000012ff007c0c */ /* 0x000fe2000bf05070 */
[----:B------:R-:W-:Y:S01]  /*18b60*/  ULDC UR23, c[0x0][0x630] ;  /* 0x00018c0000177ab9 */ /* 0x000fe20000000800 */
[----:B------:R-:W-:Y:S02]  /*18b70*/  R2UR UR16, R11 ;  /* 0x000000000b1072ca */ /* 0x000fe400000e0000 */
[----:B------:R-:W-:Y:S01]  /*18b80*/  ISETP.NE.AND.EX P0, PT, RZ, UR19, PT, P0 ;  /* 0x00000013ff007c0c */ /* 0x000fe2000bf05300 */
[----:B------:R-:W0:Y:S01]  /*18b90*/  LDC.64 R6, c[0x0][0x620] ;  /* 0x00018800ff067b82 */ /* 0x000e220000000a00 */
[----:B------:R-:W-:-:S02]  /*18ba0*/  R2UR UR17, R13 ;  /* 0x000000000d1172ca */ /* 0x000fc400000e0000 */
[----:B--2---:R-:W-:-:S05]  /*18bb0*/  I2FP.F32.U32 R0, R8 ;  /* 0x0000000800007245 */ /* 0x004fca0000201000 */
[----:B------:R-:W-:-:S06]  /*18bc0*/  FMUL R0, R0, UR6 ;  /* 0x0000000600007c20 */ /* 0x000fcc0008400000 */
[----:B------:R-:W2:Y:S01]  /*18bd0*/  F2I.U32.TRUNC.NTZ R0, R0 ;  /* 0x0000000000007305 */ /* 0x000ea2000020f000 */
        /* <DEDUP_REMOVED lines=13> */
.L_x_425:
[----:B------:R-:W-:Y:S01]  /*18cb0*/  USHF.R.U64 UR9, UR16, UR23, UR17 ;  /* 0x0000001710097299 */ /* 0x000fe20008001211 */
[----:B------:R-:W5:Y:S01]  /*18cc0*/  LDC.64 R20, c[0x0][0x640] ;  /* 0x00019000ff147b82 */ /* 0x000f620000000a00 */
[----:B------:R-:W-:Y:S01]  /*18cd0*/  USHF.R.U32.HI UR6, URZ, UR23, UR17 ;  /* 0x000000173f067299 */ /* 0x000fe20008011611 */
[----:B--2---:R-:W-:Y:S02]  /*18ce0*/  IMAD.MOV R10, RZ, RZ, -R0 ;  /* 0x000000ffff0a7224 */ /* 0x004fe400078e0a00 */
[----:B0-----:R-:W-:Y:S01]  /*18cf0*/  IMAD.MOV.U32 R2, RZ, RZ, R11 ;  /* 0x000000ffff027224 */ /* 0x001fe200078e000b */
[----:B------:R-:W-:Y:S01]  /*18d00*/  IADD3 R5, P0, RZ, -UR9, RZ ;  /* 0x80000009ff057c10 */ /* 0x000fe2000ff1e0ff */
[----:B------:R-:W-:Y:S02]  /*18d10*/  IMAD R17, R9, R10, R8 ;  /* 0x0000000a09117224 */ /* 0x000fe400078e0208 */
[----:B------:R-:W0:Y:S02]  /*18d20*/  LDC R4, c[0x0][0x618] ;  /* 0x00018600ff047b82 */ /* 0x000e240000000800 */
[----:B------:R-:W-:Y:S01]  /*18d30*/  IMAD.X R3, RZ, RZ, ~UR6, P0 ;  /* 0x80000006ff037e24 */ /* 0x000fe200080e06ff */
[----:B------:R-:W-:-:S03]  /*18d40*/  ULDC UR6, c[0x0][0x154] ;  /* 0x0000550000067ab9 */ /* 0x000fc60000000800 */
[-C--:B------:R-:W-:Y:S02]  /*18d50*/  IMAD R0, R3, R6.reuse, RZ ;  /* 0x0000000603007224 */ /* 0x080fe400078e02ff */
[----:B------:R-:W2:Y:S01]  /*18d60*/  LDC R14, c[0x0][0x608] ;  /* 0x00018200ff0e7b82 */ /* 0x000ea20000000800 */
[----:B------:R-:W-:Y:S02]  /*18d70*/  IMAD.MOV.U32 R3, RZ, RZ, R13 ;  /* 0x000000ffff037224 */ /* 0x000fe400078e000d */
[----:B------:R-:W-:-:S05]  /*18d80*/  IMAD.WIDE.U32 R2, R5, R6, R2 ;  /* 0x0000000605027225 */ /* 0x000fca00078e0002 */
[----:B------:R-:W1:Y:S01]  /*18d90*/  LDC R18, c[0x0][0x658] ;  /* 0x00019600ff127b82 */ /* 0x000e620000000800 */
[----:B------:R-:W-:Y:S01]  /*18da0*/  IMAD R5, R5, R7, R0 ;  /* 0x0000000705057224 */ /* 0x000fe200078e0200 */
[----:B------:R-:W-:Y:S01]  /*18db0*/  I2FP.F32.U32 R0, R12 ;  /* 0x0000000c00007245 */ /* 0x000fe20000201000 */
[----:B------:R-:W-:Y:S01]  /*18dc0*/  IMAD.MOV.U32 R7, RZ, RZ, 0x1 ;  /* 0x00000001ff077424 */ /* 0x000fe200078e00ff */
[----:B-----5:R-:W-:Y:S01]  /*18dd0*/  ISETP.NE.U32.AND P0, PT, R20, RZ, PT ;  /* 0x000000ff1400720c */ /* 0x020fe20003f05070 */
[----:B------:R-:W-:Y:S02]  /*18de0*/  IMAD.IADD R3, R3, 0x1, R5 ;  /* 0x0000000103037824 */ /* 0x000fe400078e0205 */
[----:B------:R-:W-:Y:S01]  /*18df0*/  FMUL R0, R0, UR6 ;  /* 0x0000000600007c20 */ /* 0x000fe20008400000 */
[----:B------:R-:W3:Y:S01]  /*18e00*/  LDC R15, c[0x0][0x148] ;  /* 0x00005200ff0f7b82 */ /* 0x000ee20000000800 */
[----:B------:R-:W-:Y:S01]  /*18e10*/  ISETP.NE.AND.EX P0, PT, R21, RZ, PT, P0 ;  /* 0x000000ff1500720c */ /* 0x000fe20003f05300 */
[----:B------:R-:W-:Y:S01]  /*18e20*/  IMAD.MOV.U32 R5, RZ, RZ, -0x1 ;  /* 0xffffffffff057424 */ /* 0x000fe200078e00ff */
[-CC-:B0-----:R-:W-:Y:S01]  /*18e30*/  SHF.R.U64 R10, R2, R4.reuse, R3.reuse ;  /* 0x00000004020a7219 */ /* 0x181fe20000001203 */
[----:B------:R0:W0:Y:S01]  /*18e40*/  F2I.U32.TRUNC.NTZ R13, R0 ;  /* 0x00000000000d7305 */ /* 0x000022000020f000 */
[----:B------:R-:W-:-:S03]  /*18e50*/  SHF.R.U32.HI R3, RZ, R4, R3 ;  /* 0x00000004ff037219 */ /* 0x000fc60000011603 */
[----:B------:R-:W0:Y:S01]  /*18e60*/  LDC R16, c[0x0][0x600] ;  /* 0x00018000ff107b82 */ /* 0x000e220000000800 */
[-CC-:B--2---:R-:W-:Y:S02]  /*18e70*/  SHF.R.U64 R8, R10, R14.reuse, R3.reuse ;  /* 0x0000000e0a087219 */ /* 0x184fe40000001203 */
[----:B------:R-:W-:-:S05]  /*18e80*/  SHF.R.U32.HI R3, RZ, R14, R3 ;  /* 0x0000000eff037219 */ /* 0x000fca0000011603 */
[----:B------:R-:W2:Y:S01]  /*18e90*/  LDC R22, c[0x0][0x648] ;  /* 0x00019200ff167b82 */ /* 0x000ea20000000800 */
[-CC-:B-1----:R-:W-:Y:S02]  /*18ea0*/  SHF.R.U64 R11, R8, R18.reuse, R3.reuse ;  /* 0x00000012080b7219 */ /* 0x182fe40000001203 */
[-C--:B------:R-:W-:Y:S02]  /*18eb0*/  SHF.L.U32 R5, R5, R18.reuse, RZ ;  /* 0x0000001205057219 */ /* 0x080fe400000006ff */
[-C--:B------:R-:W-:Y:S01]  /*18ec0*/  SHF.R.U32.HI R3, RZ, R18.reuse, R3 ;  /* 0x00000012ff037219 */ /* 0x080fe20000011603 */
[----:B------:R-:W-:Y:S01]  /*18ed0*/  IMAD.MOV.U32 R2, RZ, RZ, R11 ;  /* 0x000000ffff027224 */ /* 0x000fe200078e000b */
[----:B------:R-:W-:Y:S01]  /*18ee0*/  SHF.L.U32 R34, R7, R18, RZ ;  /* 0x0000001207227219 */ /* 0x000fe200000006ff */
[----:B------:R-:W1:Y:S01]  /*18ef0*/  LDC R23, c[0x0][0x638] ;  /* 0x00018e00ff177b82 */ /* 0x000e620000000800 */
[----:B------:R-:W-:-:S07]  /*18f00*/  LOP3.LUT R19, RZ, R5, RZ, 0x33, !PT ;  /* 0x00000005ff137212 */ /* 0x000fce00078e33ff */
[----:B----4-:R-:W4:Y:S01]  /*18f10*/  LDC R24, c[0x0][0x610] ;  /* 0x00018400ff187b82 */ /* 0x010f220000000800 */
[----:B------:R-:W-:Y:S05]  /*18f20*/  @!P0 BRA `(.L_x_426) ;  /* 0x0000000000288947 */ /* 0x000fea0003800000 */
[----:B0-----:R-:W0:Y:S02]  /*18f30*/  LDC R0, c[0x0][0x64c] ;  /* 0x00019300ff007b82 */ /* 0x001e240000000800 */
[----:B0-----:R-:W-:-:S05]  /*18f40*/  IADD3 R7, P0, R11, R0, RZ ;  /* 0x000000000b077210 */ /* 0x001fca0007f1e0ff */
        /* <DEDUP_REMOVED lines=8> */
.L_x_426:
[----:B0-2---:R-:W-:Y:S01]  /*18fd0*/  SHF.R.U64 R0, R2, R22, R3 ;  /* 0x0000001602007219 */ /* 0x005fe20000001203 */
[----:B------:R-:W-:Y:S01]  /*18fe0*/  VIADD R5, R16, 0xffffffff ;  /* 0xffffffff10057836 */ /* 0x000fe20000000000 */
[----:B------:R-:W-:Y:S01]  /*18ff0*/  LOP3.LUT R3, R8, R19, RZ, 0xc0, !PT ;  /* 0x0000001308037212 */ /* 0x000fe200078ec0ff */
[----:B------:R-:W-:Y:S02]  /*19000*/  IMAD.MOV R13, RZ, RZ, -R13 ;  /* 0x000000ffff0d7224 */ /* 0x000fe400078e0a0d */
[----:B------:R-:W-:Y:S02]  /*19010*/  IMAD.MOV R2, RZ, RZ, -R0 ;  /* 0x000000ffff027224 */ /* 0x000fe400078e0a00 */
[----:B------:R-:W-:Y:S01]  /*19020*/  IMAD R34, R34, R0, R3 ;  /* 0x0000000022227224 */ /* 0x000fe200078e0203 */
[----:B------:R-:W-:Y:S01]  /*19030*/  LOP3.LUT R3, R10, R5, RZ, 0xc0, !PT ;  /* 0x000000050a037212 */ /* 0x000fe200078ec0ff */
[----:B---3--:R-:W-:Y:S02]  /*19040*/  @P3 IMAD R17, R15, R13, R12 ;  /* 0x0000000d0f113224 */ /* 0x008fe400078e020c */
[----:B-1----:R-:W-:-:S02]  /*19050*/  IMAD R0, R2, R23, R11 ;  /* 0x0000001702007224 */ /* 0x002fc400078e020b */
[----:B------:R-:W-:Y:S02]  /*19060*/  IMAD.MOV.U32 R2, RZ, RZ, 0x1 ;  /* 0x00000001ff027424 */ /* 0x000fe400078e00ff */
[----:B----4-:R-:W-:Y:S02]  /*19070*/  IMAD R34, R34, R24, R17 ;  /* 0x0000001822227224 */ /* 0x010fe400078e0211 */
[----:B------:R-:W-:Y:S01]  /*19080*/  IMAD R3, R0, R16, R3 ;  /* 0x0000001000037224 */ /* 0x000fe200078e0203 */
[----:B------:R-:W-:-:S04]  /*19090*/  PRMT R0, R2, 0x7610, R0 ;  /* 0x0000761002007816 */ /* 0x000fc80000000000 */
[----:B------:R-:W-:Y:S02]  /*190a0*/  SEL R2, R3, R34, !P3 ;  /* 0x0000002203027207 */ /* 0x000fe40005800000 */
[----:B------:R-:W-:-:S03]  /*190b0*/  SEL R34, R34, R3, !P3 ;  /* 0x0000000322227207 */ /* 0x000fc60005800000 */
[----:B------:R2:W-:Y:S04]  /*190c0*/  STL [R1+0x280], R2 ;  /* 0x0002800201007387 */ /* 0x0005e80000100800 */
.L_x_424:
[----:B------:R0:W-:Y:S01]  /*190d0*/  STL [R1+0x284], R34 ;  /* 0x0002842201007387 */ /* 0x0001e20000100800 */
[----:B------:R-:W-:-:S13]  /*190e0*/  LOP3.LUT P0, RZ, R0, 0xff, RZ, 0xc0, !PT ;  /* 0x000000ff00ff7812 */ /* 0x000fda000780c0ff */
[----:B0-----:R-:W-:Y:S05]  /*190f0*/  @P0 BRA `(.L_x_427) ;  /* 0xfffffe8000780947 */ /* 0x001fea000383ffff */
[----:B------:R-:W-:Y:S05]  /*19100*/  EXIT ;  /* 0x000000000000794d */ /* 0x000fea0003800000 */
.L_x_7:
[----:B0-----:R-:W2:Y:S01]  /*19110*/  LDL R16, [R1+0x27c] ;  /* 0x00027c0001107983 */ /* 0x001ea20000100800 */
[----:B------:R-:W-:-:S03]  /*19120*/  ULDC.64 UR4, c[0x0][0x650] ;  /* 0x0001940000047ab9 */ /* 0x000fc60000000a00 */
[----:B------:R-:W3:Y:S01]  /*19130*/  LDL R20, [R1+0x278] ;  /* 0x0002780001147983 */ /* 0x000ee20000100800 */
[----:B------:R-:W-:Y:S01]  /*19140*/  PRMT R0, RZ, 0x7610, R0 ;  /* 0x00007610ff007816 */ /* 0x000fe20000000000 */
[----:B------:R-:W-:Y:S02]  /*19150*/  IMAD.MOV.U32 R4, RZ, RZ, -0x1 ;  /* 0xffffffffff047424 */ /* 0x000fe400078e00ff */
[----:B------:R-:W-:Y:S02]  /*19160*/  IMAD.MOV.U32 R5, RZ, RZ, -0x1 ;  /* 0xffffffffff057424 */ /* 0x000fe400078e00ff */
[----:B------:R-:W-:Y:S01]  /*19170*/  IMAD.MOV.U32 R6, RZ, RZ, -0x1 ;  /* 0xffffffffff067424 */ /* 0x000fe200078e00ff */
[----:B--2---:R-:W-:-:S04]  /*19180*/  ISETP.GE.U32.AND P0, PT, R16, UR4, PT ;  /* 0x0000000410007c0c */ /* 0x004fc8000bf06070 */
[----:B---3--:R-:W-:-:S13]  /*19190*/  ISETP.GE.U32.AND.EX P0, PT, R20, UR5, PT, P0 ;  /* 0x0000000514007c0c */ /* 0x008fda000bf06100 */
[----:B------:R-:W-:Y:S05]  /*191a0*/  @P0 BRA `(.L_x_428) ;  /* 0x0000000400300947 */ /* 0x000fea0003800000 */
[----:B------:R-:W0:Y:S01]  /*191b0*/  LDC.64 R14, c[0x0][0x628] ;  /* 0x00018a00ff0e7b82 */ /* 0x000e220000000a00 */
[----:B------:R-:W-:Y:S02]  /*191c0*/  IMAD.MOV.U32 R8, RZ, RZ, R16 ;  /* 0x000000ffff087224 */ /* 0x000fe400078e0010 */
[----:B------:R-:W-:-:S05]  /*191d0*/  IMAD.MOV.U32 R9, RZ, RZ, R20 ;  /* 0x000000ffff097224 */ /* 0x000fca00078e0014 */
[----:B------:R-:W1:Y:S08]  /*191e0*/  LDC R10, c[0x0][0x630] ;  /* 0x00018c00ff0a7b82 */ /* 0x000e700000000800 */
[----:B------:R-:W2:Y:S01]  /*191f0*/  LDC.64 R18, c[0x0][0x620] ;  /* 0x00018800ff127b82 */ /* 0x000ea20000000a00 */
[----:B0-----:R-:W-:-:S04]  /*19200*/  ISETP.NE.U32.AND P0, PT, R14, RZ, PT ;  /* 0x000000ff0e00720c */ /* 0x001fc80003f05070 */
[----:B------:R-:W-:-:S13]  /*19210*/  ISETP.NE.AND.EX P0, PT, R15, RZ, PT, P0 ;  /* 0x000000ff0f00720c */ /* 0x000fda0003f05300 */
[----:B-12---:R-:W-:Y:S05]  /*19220*/  @!P0 BRA `(.L_x_429) ;  /* 0x0000000000288947 */ /* 0x006fea0003800000 */
[----:B------:R-:W0:Y:S02]  /*19230*/  LDC R0, c[0x0][0x634] ;  /* 0x00018d00ff007b82 */ /* 0x000e240000000800 */
        /* <DEDUP_REMOVED lines=9> */
.L_x_429:
[----:B------:R-:W0:Y:S01]  /*192d0*/  LDC.64 R22, c[0x0][0x640] ;  /* 0x00019000ff167b82 */ /* 0x000e220000000a00 */
[-CC-:B------:R-:W-:Y:S01]  /*192e0*/  SHF.R.U64 R14, R8, R10.reuse, R9.reuse ;  /* 0x0000000a080e7219 */ /* 0x180fe20000001209 */
[----:B------:R-:W-:Y:S01]  /*192f0*/  IMAD.MOV.U32 R4, RZ, RZ, R16 ;  /* 0x000000ffff047224 */ /* 0x000fe200078e0010 */
[----:B------:R-:W-:Y:S02]  /*19300*/  SHF.R.U32.HI R0, RZ, R10, R9 ;  /* 0x0000000aff007219 */ /* 0x000fe40000011609 */
[----:B------:R-:W-:-:S03]  /*19310*/  IADD3 R7, P0, RZ, -R14, RZ ;  /* 0x8000000eff077210 */ /* 0x000fc60007f1e0ff */
[----:B------:R-:W1:Y:S02]  /*19320*/  LDC R6, c[0x0][0x618] ;  /* 0x00018600ff067b82 */ /* 0x000e640000000800 */
[----:B------:R-:W-:-:S04]  /*19330*/  IMAD.X R5, RZ, RZ, ~R0, P0 ;  /* 0x000000ffff057224 */ /* 0x000fc800000e0e00 */
[-C--:B------:R-:W-:Y:S02]  /*19340*/  IMAD R0, R5, R18.reuse, RZ ;  /* 0x0000001205007224 */ /* 0x080fe400078e02ff */
[----:B------:R-:W2:Y:S01]  /*19350*/  LDC R8, c[0x0][0x608] ;  /* 0x00018200ff087b82 */ /* 0x000ea20000000800 */
[----:B------:R-:W-:Y:S02]  /*19360*/  IMAD.MOV.U32 R5, RZ, RZ, R20 ;  /* 0x000000ffff057224 */ /* 0x000fe400078e0014 */
[----:B------:R-:W-:-:S05]  /*19370*/  IMAD.WIDE.U32 R4, R7, R18, R4 ;  /* 0x0000001207047225 */ /* 0x000fca00078e0004 */
[----:B------:R-:W3:Y:S01]  /*19380*/  LDC R21, c[0x0][0x658] ;  /* 0x00019600ff157b82 */ /* 0x000ee20000000800 */
[----:B------:R-:W-:Y:S01]  /*19390*/  IMAD R7, R7, R19, R0 ;  /* 0x0000001307077224 */ /* 0x000fe200078e0200 */
[----:B0-----:R-:W-:-:S03]  /*193a0*/  ISETP.NE.U32.AND P0, PT, R22, RZ, PT ;  /* 0x000000ff1600720c */ /* 0x001fc60003f05070 */
[----:B------:R-:W-:Y:S01]  /*193b0*/  IMAD.IADD R5, R5, 0x1, R7 ;  /* 0x0000000105057824 */ /* 0x000fe200078e0207 */
[----:B------:R-:W-:Y:S02]  /*193c0*/  ISETP.NE.AND.EX P0, PT, R23, RZ, PT, P0 ;  /* 0x000000ff1700720c */ /* 0x000fe40003f05300 */
[----:B------:R-:W0:Y:S02]  /*193d0*/  LDC R18, c[0x0][0x600] ;  /* 0x00018000ff127b82 */ /* 0x000e240000000800 */
[-CC-:B-1----:R-:W-:Y:S01]  /*193e0*/  SHF.R.U64 R10, R4, R6.reuse, R5.reuse ;  /* 0x00000006040a7219 */ /* 0x182fe20000001205 */
[----:B------:R-:W-:Y:S01]  /*193f0*/  IMAD.MOV.U32 R4, RZ, RZ, -0x1 ;  /* 0xffffffffff047424 */ /* 0x000fe200078e00ff */
[----:B------:R-:W-:-:S04]  /*19400*/  SHF.R.U32.HI R5, RZ, R6, R5 ;  /* 0x00000006ff057219 */ /* 0x000fc80000011605 */
[----:B------:R-:W1:Y:S01]  /*19410*/  LDC R19, c[0x0][0x648] ;  /* 0x00019200ff137b82 */ /* 0x000e620000000800 */
[-CC-:B--2---:R-:W-:Y:S02]  /*19420*/  SHF.R.U64 R17, R10, R8.reuse, R5.reuse ;  /* 0x000000080a117219 */ /* 0x184fe40000001205 */
[----:B------:R-:W-:-:S05]  /*19430*/  SHF.R.U32.HI R0, RZ, R8, R5 ;  /* 0x00000008ff007219 */ /* 0x000fca0000011605 */
[----:B------:R-:W2:Y:S01]  /*19440*/  LDC R20, c[0x0][0x638] ;  /* 0x00018e00ff147b82 */ /* 0x000ea20000000800 */
[-C--:B---3--:R-:W-:Y:S02]  /*19450*/  SHF.L.U32 R4, R4, R21.reuse, RZ ;  /* 0x0000001504047219 */ /* 0x088fe400000006ff */
[-CC-:B------:R-:W-:Y:S02]  /*19460*/  SHF.R.U64 R16, R17, R21.reuse, R0.reuse ;  /* 0x0000001511107219 */ /* 0x180fe40000001200 */
[----:B------:R-:W-:Y:S01]  /*19470*/  SHF.R.U32.HI R5, RZ, R21, R0 ;  /* 0x00000015ff057219 */ /* 0x000fe20000011600 */
[----:B------:R-:W-:Y:S01]  /*19480*/  IMAD.MOV.U32 R0, RZ, RZ, 0x1 ;  /* 0x00000001ff007424 */ /* 0x000fe200078e00ff */
[----:B------:R-:W-:Y:S01]  /*19490*/  LOP3.LUT R24, RZ, R4, RZ, 0x33, !PT ;  /* 0x00000004ff187212 */ /* 0x000fe200078e33ff */
[----:B------:R-:W3:Y:S01]  /*194a0*/  LDC R25, c[0x0][0x610] ;  /* 0x00018400ff197b82 */ /* 0x000ee20000000800 */
[----:B------:R-:W-:Y:S01]  /*194b0*/  IMAD.MOV.U32 R4, RZ, RZ, R16 ;  /* 0x000000ffff047224 */ /* 0x000fe200078e0010 */
[----:B------:R-:W-:Y:S06]  /*194c0*/  @!P0 BRA `(.L_x_430) ;  /* 0x0000000000288947 */ /* 0x000fec0003800000 */
        /* <DEDUP_REMOVED lines=10> */
.L_x_430:
[----:B-1----:R-:W-:Y:S01]  /*19570*/  SHF.R.U64 R3, R4, R19, R5 ;  /* 0x0000001304037219 */ /* 0x002fe20000001205 */
[----:B0-----:R-:W-:Y:S01]  /*19580*/  VIADD R7, R18, 0xffffffff ;  /* 0xffffffff12077836 */ /* 0x001fe20000000000 */
[----:B------:R-:W-:Y:S01]  /*19590*/  SHF.L.U32 R4, R0, R21, RZ ;  /* 0x0000001500047219 */ /* 0x000fe200000006ff */
[----:B------:R-:W-:Y:S01]  /*195a0*/  @P3 IMAD R11, R13, R12, R2 ;  /* 0x0000000c0d0b3224 */ /* 0x000fe200078e0202 */
[----:B------:R-:W-:Y:S01]  /*195b0*/  LOP3.LUT R0, R17, R24, RZ, 0xc0, !PT ;  /* 0x0000001811007212 */ /* 0x000fe200078ec0ff */
[----:B------:R-:W-:Y:S02]  /*195c0*/  IMAD.MOV R5, RZ, RZ, -R3 ;  /* 0x000000ffff057224 */ /* 0x000fe400078e0a03 */
[----:B------:R-:W-:Y:S02]  /*195d0*/  IMAD.MOV.U32 R2, RZ, RZ, 0x1 ;  /* 0x00000001ff027424 */ /* 0x000fe400078e00ff */
[----:B------:R-:W-:Y:S01]  /*195e0*/  IMAD R4, R4, R3, R0 ;  /* 0x0000000304047224 */ /* 0x000fe200078e0200 */
[----:B------:R-:W-:Y:S01]  /*195f0*/  LOP3.LUT R3, R10, R7, RZ, 0xc0, !PT ;  /* 0x000000070a037212 */ /* 0x000fe200078ec0ff */
[----:B--2---:R-:W-:-:S02]  /*19600*/  IMAD R0, R5, R20, R16 ;  /* 0x0000001405007224 */ /* 0x004fc400078e0210 */
[----:B---3--:R-:W-:Y:S02]  /*19610*/  IMAD R4, R4, R25, R11 ;  /* 0x0000001904047224 */ /* 0x008fe400078e020b */
[----:B------:R-:W-:Y:S01]  /*19620*/  IMAD R3, R0, R18, R3 ;  /* 0x0000001200037224 */ /* 0x000fe200078e0203 */
[----:B------:R-:W-:Y:S01]  /*19630*/  PRMT R0, R2, 0x7610, R0 ;  /* 0x0000761002007816 */ /* 0x000fe20000000000 */
[----:B------:R-:W-:-:S03]  /*19640*/  IMAD.MOV.U32 R6, RZ, RZ, R14 ;  /* 0x000000ffff067224 */ /* 0x000fc600078e000e */
[----:B------:R-:W-:Y:S02]  /*19650*/  SEL R5, R3, R4, !P3 ;  /* 0x0000000403057207 */ /* 0x000fe40005800000 */
[----:B------:R-:W-:-:S07]  /*19660*/  SEL R4, R4, R3, !P3 ;  /* 0x0000000304047207 */ /* 0x000fce0005800000 */
.L_x_428:
[----:B------:R-:W-:-:S08]  /*19670*/  NOP ;  /* 0x0000000000007918 */ /* 0x000fd00000000000 */
[----:B------:R-:W0:-:S00]  /*19680*/  USETMAXREG.DEALLOC.CTAPOOL 0x28 ;  /* 0x00000028000079c8 */ /* 0x000e0000080e0500 */
[----:B------:R-:W-:-:S13]  /*19690*/  ISETP.NE.AND P0, PT, RZ, UR8, PT ;  /* 0x00000008ff007c0c */ /* 0x000fda000bf05270 */
[----:B------:R-:W-:Y:S05]  /*196a0*/  @P0 EXIT ;  /* 0x000000000000094d */ /* 0x000fea0003800000 */
[----:B0-----:R-:W-:Y:S01]  /*196b0*/  LOP3.LUT P0, RZ, R0, 0xff, RZ, 0xc0, !PT ;  /* 0x000000ff00ff7812 */ /* 0x001fe2000780c0ff */
[----:B------:R-:W-:Y:S02]  /*196c0*/  IMAD.MOV.U32 R10, RZ, RZ, 0x1 ;  /* 0x00000001ff0a7424 */ /* 0x000fe400078e00ff */
[----:B------:R-:W-:-:S10]  /*196d0*/  IMAD.MOV.U32 R14, RZ, RZ, RZ ;  /* 0x000000ffff0e7224 */ /* 0x000fd400078e00ff */
[----:B------:R-:W-:Y:S05]  /*196e0*/  @!P0 BRA `(.L_x_431) ;  /* 0x0000000c00508947 */ /* 0x000fea0003800000 */
[----:B------:R-:W0:Y:S01]  /*196f0*/  LDC R0, c[0x0][0x28c] ;  /* 0x0000a300ff007b82 */ /* 0x000e220000000800 */
[----:B------:R-:W1:Y:S01]  /*19700*/  S2R R8, SR_CgaCtaId ;  /* 0x0000000000087919 */ /* 0x000e620000008800 */
[----:B------:R-:W-:Y:S01]  /*19710*/  ULDC UR5, c[0x0][0x658] ;  /* 0x0001960000057ab9 */ /* 0x000fe20000000800 */
[----:B------:R-:W-:Y:S01]  /*19720*/  UMOV UR7, 0xffffffff ;  /* 0xffffffff00077882 */ /* 0x000fe20000000000 */
[----:B------:R-:W-:Y:S01]  /*19730*/  ULDC UR6, c[0x0][0xc] ;  /* 0x0000030000067ab9 */ /* 0x000fe20000000800 */
[----:B------:R-:W-:Y:S01]  /*19740*/  USHF.L.U32 UR9, UR7, UR5, URZ ;  /* 0x0000000507097299 */ /* 0x000fe2000800063f */
[----:B------:R-:W-:Y:S01]  /*19750*/  BSSY B0, `(.L_x_431) ;  /* 0x00000cd000007945 */ /* 0x000fe20003800000 */
[----:B------:R-:W-:Y:S01]  /*19760*/  UMOV UR8, 0x1 ;  /* 0x0000000100087882 */ /* 0x000fe20000000000 */
[----:B------:R-:W-:Y:S01]  /*19770*/  ULDC UR7, c[0x0][0x10] ;  /* 0x0000040000077ab9 */ /* 0x000fe20000000800 */
[----:B------:R-:W-:Y:S01]  /*19780*/  USHF.L.U32 UR5, UR8, UR5, URZ ;  /* 0x0000000508057299 */ /* 0x000fe2000800063f */
[----:B------:R-:W-:Y:S01]  /*19790*/  IMAD.MOV.U32 R12, RZ, RZ, 0x1 ;  /* 0x00000001ff0c7424 */ /* 0x000fe200078e00ff */
[----:B------:R-:W-:Y:S01]  /*197a0*/  UIMAD.WIDE.U32 UR6, UR6, UR7, URZ ;  /* 0x00000007060672a5 */ /* 0x000fe2000f8e003f */
[----:B------:R-:W-:Y:S01]  /*197b0*/  IMAD.MOV.U32 R10, RZ, RZ, 0x1 ;  /* 0x00000001ff0a7424 */ /* 0x000fe200078e00ff */
[----:B------:R-:W-:Y:S01]  /*197c0*/  ULDC UR8, c[0x0][0x14] ;  /* 0x0000050000087ab9 */ /* 0x000fe20000000800 */
[----:B------:R-:W-:Y:S01]  /*197d0*/  IMAD.MOV.U32 R14, RZ, RZ, RZ ;  /* 0x000000ffff0e7224 */ /* 0x000fe200078e00ff */
[----:B------:R-:W-:-:S02]  /*197e0*/  UIMAD.WIDE.U32 UR22, UR6, UR8, URZ ;  /* 0x00000008061672a5 */ /* 0x000fc4000f8e003f */
[----:B------:R-:W-:Y:S01]  /*197f0*/  UIMAD UR16, UR7, UR8, URZ ;  /* 0x00000008071072a4 */ /* 0x000fe2000f8e023f */
[----:B------:R-:W-:Y:S01]  /*19800*/  ULDC UR4, c[0x0][0x600] ;  /* 0x0001800000047ab9 */ /* 0x000fe20000000800 */
[----:B------:R-:W-:Y:S02]  /*19810*/  ULOP3.LUT UR21, UR13, 0x2, URZ, 0xfc, !UPT ;  /* 0x000000020d157892 */ /* 0x000fe4000f8efc3f */
[----:B------:R-:W-:Y:S01]  /*19820*/  UIADD3 UR4, UR4, -0x1, URZ ;  /* 0xffffffff04047890 */ /* 0x000fe2000fffe03f */
[----:B0-----:R-:W-:Y:S01]  /*19830*/  VIADD R0, R0, 0x7f ;  /* 0x0000007f00007836 */ /* 0x001fe20000000000 */
[----:B------:R-:W-:Y:S02]  /*19840*/  ULOP3.LUT UR19, URZ, UR9, URZ, 0x33, !UPT ;  /* 0x000000093f137292 */ /* 0x000fe4000f8e333f */
[----:B------:R-:W-:Y:S02]  /*19850*/  UIADD3 UR16, UR23, UR16, URZ ;  /* 0x0000001017107290 */ /* 0x000fe4000fffe03f */
[----:B------:R-:W-:Y:S01]  /*19860*/  SHF.R.S32.HI R3, RZ, 0x1f, R0 ;  /* 0x0000001fff037819 */ /* 0x000fe20000011400 */
[----:B------:R-:W-:-:S03]  /*19870*/  ULDC.64 UR24, c[0x0][0x198] ;  /* 0x0000660000187ab9 */ /* 0x000fc60000000a00 */
[----:B------:R-:W-:Y:S02]  /*19880*/  LEA.HI R3, R3, R0, RZ, 0x7 ;  /* 0x0000000003037211 */ /* 0x000fe400078f38ff */
[----:B-1----:R-:W-:Y:S02]  /*19890*/  LOP3.LUT R8, R8, 0x1, RZ, 0xc0, !PT ;  /* 0x0000000108087812 */ /* 0x002fe400078ec0ff */
[----:B------:R-:W-:-:S05]  /*198a0*/  SHF.R.S32.HI R9, RZ, 0x7, R3 ;  /* 0x00000007ff097819 */ /* 0x000fca0000011403 */
[----:B------:R-:W-:-:S07]  /*198b0*/  VIADD R0, R9, 0x1 ;  /* 0x0000000109007836 */ /* 0x000fce0000000000 */
.L_x_442:
[----:B------:R-:W-:-:S03]  /*198c0*/  UMOV UR6, 0xffffffff ;  /* 0xffffffff00067882 */ /* 0x000fc60000000000 */
[----:B------:R-:W-:Y:S05]  /*198d0*/  BRA.DIV UR6, `(.L_x_432) ;  /* 0x0000000e06ac7947 */ /* 0x000fea000b800000 */
[----:B------:R-:W-:-:S13]  /*198e0*/  ELECT P0, URZ, PT ;  /* 0x00000000003f782f */ /* 0x000fda0003800000 */
.L_x_452:
[----:B------:R-:W0:Y:S01]  /*198f0*/  LDC R2, c[0x0][0x28c] ;  /* 0x0000a300ff027b82 */ /* 0x000e220000000800 */
[----:B------:R-:W-:Y:S01]  /*19900*/  BSSY B1, `(.L_x_433) ;  /* 0x000003b000017945 */ /* 0x000fe20003800000 */
[----:B0-----:R-:W-:-:S13]  /*19910*/  ISETP.LT.OR P0, PT, R2, 0x1, !P0 ;  /* 0x000000010200780c */ /* 0x001fda0004701670 */
[----:B------:R-:W-:Y:S05]  /*19920*/  @P0 BRA `(.L_x_434) ;  /* 0x0000000000e00947 */ /* 0x000fea0003800000 */
[----:B------:R-:W-:Y:S02]  /*19930*/  IMAD R7, R5, 0x2, R8 ;  /* 0x0000000205077824 */ /* 0x000fe400078e0208 */
[----:B------:R-:W-:Y:S02]  /*19940*/  IMAD.SHL.U32 R13, R4, 0x80, RZ ;  /* 0x00000080040d7824 */ /* 0x000fe400078e00ff */
[----:B------:R-:W-:Y:S02]  /*19950*/  IMAD.MOV.U32 R17, RZ, RZ, RZ ;  /* 0x000000ffff117224 */ /* 0x000fe400078e00ff */
[----:B------:R-:W-:Y:S02]  /*19960*/  IMAD.MOV.U32 R2, RZ, RZ, R0 ;  /* 0x000000ffff027224 */ /* 0x000fe400078e0000 */
[----:B------:R-:W-:Y:S02]  /*19970*/  IMAD.MOV.U32 R3, RZ, RZ, R10 ;  /* 0x000000ffff037224 */ /* 0x000fe400078e000a */
[----:B------:R-:W-:-:S02]  /*19980*/  IMAD.MOV.U32 R5, RZ, RZ, R14 ;  /* 0x000000ffff057224 */ /* 0x000fc400078e000e */
[----:B------:R-:W-:-:S07]  /*19990*/  IMAD R11, R7, 0xc0, RZ ;  /* 0x000000c0070b7824 */ /* 0x000fce00078e02ff */
.L_x_437:
[----:B------:R-:W0:Y:S01]  /*199a0*/  S2R R7, SR_CgaCtaId ;  /* 0x0000000000077919 */ /* 0x000e220000008800 */
[----:B------:R-:W-:Y:S01]  /*199b0*/  MOV R4, 0x400 ;  /* 0x0000040000047802 */ /* 0x000fe20000000f00 */
[----:B------:R-:W1:Y:S03]  /*199c0*/  S2R R18, SR_TID.X ;  /* 0x0000000000127919 */ /* 0x000e660000002100 */
[----:B0-----:R-:W-:Y:S02]  /*199d0*/  LEA R16, R7, R4, 0x18 ;  /* 0x0000000407107211 */ /* 0x001fe400078ec0ff */
[----:B------:R-:W-:Y:S02]  /*199e0*/  SHF.L.U32 R4, R3, 0x1f, RZ ;  /* 0x0000001f03047819 */ /* 0x000fe400000006ff */
[----:B-1----:R-:W-:Y:S01]  /*199f0*/  LOP3.LUT P1, RZ, R18, 0x7f, RZ, 0xc0, !PT ;  /* 0x0000007f12ff7812 */ /* 0x002fe2000782c0ff */
[----:B------:R-:W-:-:S04]  /*19a00*/  IMAD R15, R5, 0x8, R16 ;  /* 0x00000008050f7824 */ /* 0x000fc800078e0210 */
[----:B------:R-:W0:Y:S08]  /*19a10*/  SYNCS.PHASECHK.TRANS64.TRYWAIT P0, [R15+URZ+0x18], R4 ;  /* 0x000018040f0075a7 */ /* 0x000e30000800017f */
[----:B------:R-:W1:Y:S01]  /*19a20*/  @!P1 LDC R7, c[0x0][0x500] ;  /* 0x00014000ff079b82 */ /* 0x000e620000000800 */
[----:B0-----:R-:W-:Y:S05]  /*19a30*/  @!P0 BRA `(.L_x_435) ;  /* 0x0000000c00748947 */ /* 0x001fea0003800000 */
.L_x_453:
[----:B------:R-:W-:Y:S01]  /*19a40*/  UPRMT UR6, UR21, 0x9910, URZ ;  /* 0x0000991015067896 */ /* 0x000fe2000800003f */
[----:B-1----:R1:W-:Y:S03]  /*19a50*/  @!P1 SYNCS.ARRIVE.TRANS64 RZ, [R15+URZ], R7 ;  /* 0x000000070fff99a7 */ /* 0x0023e6000800003f */
[----:B------:R-:W-:-:S06]  /*19a60*/  UISETP.NE.AND UP0, UPT, UR6, 0x2, UPT ;  /* 0x000000020600788c */ /* 0x000fcc000bf05270 */
[----:B------:R-:W-:-:S13]  /*19a70*/  PLOP3.LUT P0, PT, PT, PT, UP0, 0x80, 0x0 ;  /* 0x000000000000781c */ /* 0x000fda0003f0f008 */
[----:B-1----:R-:W-:Y:S05]  /*19a80*/  @P0 BRA `(.L_x_436) ;  /* 0x0000000000040947 */ /* 0x002fea0003800000 */
[----:B------:R-:W-:Y:S01]  /*19a90*/  BPT.TRAP 0x1 ;  /* 0x000000040000795c */ /* 0x000fe20000300000 */
.L_x_436:
[----:B0-----:R-:W-:Y:S01]  /*19aa0*/  IMAD R4, R5, 0x2, R8 ;  /* 0x0000000205047824 */ /* 0x001fe200078e0208 */
[----:B------:R-:W-:Y:S01]  /*19ab0*/  R2UR UR9, R15 ;  /* 0x000000000f0972ca */ /* 0x000fe200000e0000 */
[--C-:B------:R-:W-:Y:S01]  /*19ac0*/  IMAD R7, R5, 0x4000, R16.reuse ;  /* 0x0000400005077824 */ /* 0x100fe200078e0210 */
[----:B------:R-:W-:Y:S01]  /*19ad0*/  UIADD3 UR6, UP0, UR24, 0xf0, URZ ;  /* 0x000000f018067890 */ /* 0x000fe2000ff1e03f */
[----:B------:R-:W-:Y:S01]  /*19ae0*/  IMAD R4, R4, 0x6000, R16 ;  /* 0x0000600004047824 */ /* 0x000fe200078e0210 */
[----:B------:R-:W-:Y:S01]  /*19af0*/  R2UR UR11, R13 ;  /* 0x000000000d0b72ca */ /* 0x000fe200000e0000 */
[----:B------:R-:W-:Y:S01]  /*19b00*/  VIADD R2, R2, 0xffffffff ;  /* 0xffffffff02027836 */ /* 0x000fe20000000000 */
[----:B------:R-:W-:Y:S01]  /*19b10*/  R2UR UR7, R7 ;  /* 0x00000000070772ca */ /* 0x000fe200000e0000 */
[----:B------:R-:W-:Y:S01]  /*19b20*/  UIADD3 UR26, UP1, UR24, 0x1f0, URZ ;  /* 0x000001f0181a7890 */ /* 0x000fe2000ff3e03f */
[----:B------:R-:W-:Y:S01]  /*19b30*/  R2UR UR8, R4 ;  /* 0x00000000040872ca */ /* 0x000fe200000e0000 */
[----:B------:R-:W-:Y:S01]  /*19b40*/  VIADD R5, R5, 0x1 ;  /* 0x0000000105057836 */ /* 0x000fe20000000000 */
[----:B------:R-:W-:Y:S01]  /*19b50*/  R2UR UR10, R17 ;  /* 0x00000000110a72ca */ /* 0x000fe200000e0000 */
[----:B------:R-:W-:Y:S01]  /*19b60*/  UIADD3.X UR27, URZ, UR25, URZ, UP1, !UPT ;  /* 0x000000193f1b7290 */ /* 0x000fe20008ffe43f */
[----:B------:R-:W-:Y:S01]  /*19b70*/  R2UR UR12, R6 ;  /* 0x00000000060c72ca */ /* 0x000fe200000e0000 */
[----:B------:R-:W-:Y:S01]  /*19b80*/  UMOV UR14, 0x0 ;  /* 0x00000000000e7882 */ /* 0x000fe20000000000 */
[----:B------:R-:W-:Y:S01]  /*19b90*/  R2UR UR20, R11 ;  /* 0x000000000b1472ca */ /* 0x000fe200000e0000 */
[----:B------:R-:W-:Y:S01]  /*19ba0*/  UMOV UR15, 0x10000000 ;  /* 0x10000000000f7882 */ /* 0x000fe20000000000 */
[----:B------:R-:W-:Y:S01]  /*19bb0*/  ISETP.GT.AND P1, PT, R2, 0x1, PT ;  /* 0x000000010200780c */ /* 0x000fe20003f24270 */
[----:B------:R-:W-:Y:S01]  /*19bc0*/  UMOV UR28, 0x30000 ;  /* 0x00030000001c7882 */ /* 0x000fe20000000000 */
[----:B------:R-:W-:Y:S01]  /*19bd0*/  ISETP.NE.AND P0, PT, R5, 0x3, PT ;  /* 0x000000030500780c */ /* 0x000fe20003f05270 */
[----:B------:R-:W-:Y:S01]  /*19be0*/  UIADD3 UR17, UR7, 0x100, URZ ;  /* 0x0000010007117890 */ /* 0x000fe2000fffe03f */
[----:B------:R-:W-:Y:S01]  /*19bf0*/  VIADD R17, R17, 0x80 ;  /* 0x0000008011117836 */ /* 0x000fe20000000000 */
[----:B------:R-:W-:Y:S01]  /*19c00*/  UIADD3.X UR7, URZ, UR25, URZ, UP0, !UPT ;  /* 0x000000193f077290 */ /* 0x000fe200087fe43f */
[----:B------:R-:W-:Y:S01]  /*19c10*/  SEL R4, RZ, 0x1, P0 ;  /* 0x00000001ff047807 */ /* 0x000fe20000000000 */
[----:B------:R-:W-:Y:S01]  /*19c20*/  UIADD3 UR18, UR8, 0xc100, URZ ;  /* 0x0000c10008127890 */ /* 0x000fe2000fffe03f */
[----:B------:R-:W-:-:S02]  /*19c30*/  SEL R5, R5, RZ, P0 ;  /* 0x000000ff05057207 */ /* 0x000fc40000000000 */
[----:B------:R-:W-:Y:S01]  /*19c40*/  UMOV UR8, UR17 ;  /* 0x0000001100087c82 */ /* 0x000fe20008000000 */
[----:B------:R-:W-:-:S03]  /*19c50*/  LOP3.LUT R3, R3, R4, RZ, 0x3c, !PT ;  /* 0x0000000403037212 */ /* 0x000fc600078e3cff */
[----:B------:R0:W-:Y:S02]  /*19c60*/  UTMALDG.3D [UR8], [UR6], desc[UR14] ;  /* 0x00000e08060075b4 */ /* 0x0001e40008011000 */
[----:B0-----:R-:W-:Y:S01]  /*19c70*/  UMOV UR8, UR18 ;  /* 0x0000001200087c82 */ /* 0x001fe20008000000 */
[----:B------:R-:W-:Y:S02]  /*19c80*/  UMOV UR11, UR20 ;  /* 0x00000014000b7c82 */ /* 0x000fe40008000000 */
[----:B------:R0:W-:Y:S02]  /*19c90*/  UTMALDG.3D.MULTICAST [UR8], [UR26], UR28, desc[UR14] ;  /* 0x00000e081a0073b4 */ /* 0x0001e4000801181c */
[----:B0-----:R-:W-:Y:S05]  /*19ca0*/  @P1 BRA `(.L_x_437) ;  /* 0xfffffffc003c1947 */ /* 0x001fea000383ffff */
.L_x_434:
[----:B------:R-:W-:Y:S05]  /*19cb0*/  BSYNC B1 ;  /* 0x0000000000017941 */ /* 0x000fea0003800000 */
.L_x_433:
[----:B------:R-:W2:Y:S01]  /*19cc0*/  LDL.LU R18, [R1+0x278] ;  /* 0x0002780001127983 */ /* 0x000ea20000300800 */
[----:B------:R-:W-:Y:S01]  /*19cd0*/  LOP3.LUT P1, RZ, R12, 0xff, RZ, 0xc0, !PT ;  /* 0x000000ff0cff7812 */ /* 0x000fe2000782c0ff */
[C---:B------:R-:W-:Y:S01]  /*19ce0*/  IMAD.IADD R14, R9.reuse, 0x1, R14 ;  /* 0x00000001090e7824 */ /* 0x040fe200078e020e */
[----:B------:R-:W-:Y:S01]  /*19cf0*/  ULDC.64 UR6, c[0x0][0x650] ;  /* 0x0001940000067ab9 */ /* 0x000fe20000000a00 */
[----:B------:R-:W3:Y:S01]  /*19d00*/  LDL.LU R16, [R1+0x27c] ;  /* 0x00027c0001107983 */ /* 0x000ee20000300800 */
[C---:B------:R-:W-:Y:S01]  /*19d10*/  ISETP.GE.U32.AND P2, PT, R9.reuse, 0x3, PT ;  /* 0x000000030900780c */ /* 0x040fe20003f46070 */
[----:B------:R-:W-:Y:S01]  /*19d20*/  BSSY B1, `(.L_x_438) ;  /* 0x000006d000017945 */ /* 0x000fe20003800000 */
[----:B------:R-:W-:Y:S01]  /*19d30*/  ISETP.GT.U32.AND P0, PT, R14, 0x2, PT ;  /* 0x000000020e00780c */ /* 0x000fe20003f04070 */
[----:B------:R-:W-:Y:S01]  /*19d40*/  IMAD.MOV.U32 R6, RZ, RZ, -0x1 ;  /* 0xffffffffff067424 */ /* 0x000fe200078e00ff */
[----:B------:R-:W-:Y:S02]  /*19d50*/  PRMT R12, RZ, 0x7610, R12 ;  /* 0x00007610ff0c7816 */ /* 0x000fe4000000000c */
[----:B------:R-:W-:-:S03]  /*19d60*/  ISETP.LT.U32.AND P0, PT, R9, 0x3, P0 ;  /* 0x000000030900780c */ /* 0x000fc60000701070 */
[----:B------:R-:W0:Y:S01]  /*19d70*/  @P1 S2R R3, SR_CgaCtaId ;  /* 0x0000000000031919 */ /* 0x000e220000008800 */
[----:B------:R-:W-:-:S04]  /*19d80*/  @P1 MOV R2, 0x400 ;  /* 0x0000040000021802 */ /* 0x000fc80000000f00 */
[----:B0-----:R-:W-:Y:S01]  /*19d90*/  @P1 LEA R4, R3, R2, 0x18 ;  /* 0x0000000203041211 */ /* 0x001fe200078ec0ff */
[----:B------:R-:W-:-:S03]  /*19da0*/  IMAD.WIDE.U32 R2, R14, -0x55555555, RZ ;  /* 0xaaaaaaab0e027825 */ /* 0x000fc600078e00ff */
[----:B------:R0:W-:Y:S02]  /*19db0*/  @P1 SYNCS.ARRIVE.TRANS64.A1T0 RZ, [R4+URZ+0x48], RZ ;  /* 0x000048ff04ff19a7 */ /* 0x0001e4000810003f */
[----:B------:R-:W-:Y:S02]  /*19dc0*/  SHF.R.U32.HI R5, RZ, 0x1, R3 ;  /* 0x00000001ff057819 */ /* 0x000fe40000011603 */
[----:B------:R-:W-:Y:S02]  /*19dd0*/  SEL R3, RZ, 0x1, !P0 ;  /* 0x00000001ff037807 */ /* 0x000fe40004000000 */
[----:B------:R-:W-:Y:S01]  /*19de0*/  PRMT R2, RZ, 0x7610, R2 ;  /* 0x00007610ff027816 */ /* 0x000fe20000000002 */
[----:B------:R-:W-:Y:S01]  /*19df0*/  IMAD R14, R5, -0x3, R14 ;  /* 0xfffffffd050e7824 */ /* 0x000fe200078e020e */
[----:B------:R-:W-:Y:S01]  /*19e00*/  LOP3.LUT R10, R10, R3, RZ, 0x3c, !PT ;  /* 0x000000030a0a7212 */ /* 0x000fe200078e3cff */
[----:B0-----:R-:W-:-:S03]  /*19e10*/  IMAD.MOV.U32 R4, RZ, RZ, -0x1 ;  /* 0xffffffffff047424 */ /* 0x001fc600078e00ff */
[----:B------:R-:W-:Y:S01]  /*19e20*/  @P2 LOP3.LUT R10, R10, 0x1, R5, 0x78, !PT ;  /* 0x000000010a0a2812 */ /* 0x000fe200078e7805 */
[----:B------:R-:W-:Y:S01]  /*19e30*/  IMAD.MOV.U32 R5, RZ, RZ, -0x1 ;  /* 0xffffffffff057424 */ /* 0x000fe200078e00ff */
[----:B---3--:R-:W-:-:S04]  /*19e40*/  IADD3 R16, P1, R16, UR22, RZ ;  /* 0x0000001610107c10 */ /* 0x008fc8000ff3e0ff */
[----:B--2---:R-:W-:Y:S01]  /*19e50*/  IADD3.X R18, R18, UR16, RZ, P1, !PT ;  /* 0x0000001012127c10 */ /* 0x004fe20008ffe4ff */
[----:B------:R0:W-:Y:S01]  /*19e60*/  STL [R1+0x27c], R16 ;  /* 0x00027c1001007387 */ /* 0x0001e20000100800 */
[----:B------:R-:W-:-:S03]  /*19e70*/  ISETP.GE.U32.AND P0, PT, R16, UR6, PT ;  /* 0x0000000610007c0c */ /* 0x000fc6000bf06070 */
[----:B------:R0:W-:Y:S01]  /*19e80*/  STL [R1+0x278], R18 ;  /* 0x0002781201007387 */ /* 0x0001e20000100800 */
[----:B------:R-:W-:-:S13]  /*19e90*/  ISETP.GE.U32.AND.EX P0, PT, R18, UR7, PT, P0 ;  /* 0x0000000712007c0c */ /* 0x000fda000bf06100 */
[----:B0-----:R-:W-:Y:S05]  /*19ea0*/  @P0 BRA `(.L_x_439) ;  /* 0x0000000400500947 */ /* 0x001fea0003800000 */
[----:B------:R-:W-:Y:S01]  /*19eb0*/  ULDC.64 UR6, c[0x0][0x628] ;  /* 0x00018a0000067ab9 */ /* 0x000fe20000000a00 */
[----:B------:R-:W0:Y:S01]  /*19ec0*/  S2R R13, SR_CTAID.X ;  /* 0x00000000000d7919 */ /* 0x000e220000002500 */
[----:B------:R-:W-:Y:S01]  /*19ed0*/  ISETP.NE.U32.AND P0, PT, RZ, UR6, PT ;  /* 0x00000006ff007c0c */ /* 0x000fe2000bf05070 */
[----:B------:R-:W-:Y:S01]  /*19ee0*/  ULDC UR9, c[0x0][0x630] ;  /* 0x00018c0000097ab9 */ /* 0x000fe20000000800 */
[----:B------:R-:W-:Y:S01]  /*19ef0*/  IMAD.MOV.U32 R2, RZ, RZ, R16 ;  /* 0x000000ffff027224 */ /* 0x000fe200078e0010 */
[----:B------:R-:W1:Y:S01]  /*19f00*/  S2R R11, SR_CTAID.Y ;  /* 0x00000000000b7919 */ /* 0x000e620000002600 */
[----:B------:R-:W-:Y:S01]  /*19f10*/  ISETP.NE.AND.EX P0, PT, RZ, UR7, PT, P0 ;  /* 0x00000007ff007c0c */ /* 0x000fe2000bf05300 */
[----:B------:R-:W-:-:S12]  /*19f20*/  IMAD.MOV.U32 R3, RZ, RZ, R18 ;  /* 0x000000ffff037224 */ /* 0x000fd800078e0012 */
[----:B------:R-:W-:Y:S05]  /*19f30*/  @!P0 BRA `(.L_x_440) ;  /* 0x0000000000288947 */ /* 0x000fea0003800000 */
[----:B------:R-:W-:Y:S02]  /*19f40*/  ULDC UR8, c[0x0][0x634] ;  /* 0x00018d0000087ab9 */ /* 0x000fe40000000800 */
[----:B------:R-:W-:-:S05]  /*19f50*/  IADD3 R7, P0, R16, UR8, RZ ;  /* 0x0000000810077c10 */ /* 0x000fca000ff1e0ff */
[----:B------:R-:W-:-:S04]  /*19f60*/  IMAD.X R15, RZ, RZ, R18, P0 ;  /* 0x000000ffff0f7224 */ /* 0x000fc800000e0612 */
[----:B------:R-:W-:-:S04]  /*19f70*/  IMAD.WIDE.U32 R4, R15, UR6, RZ ;  /* 0x000000060f047c25 */ /* 0x000fc8000f8e00ff */
[----:B------:R-:W-:-:S04]  /*19f80*/  IMAD.WIDE.U32 R4, P0, R7, UR7, R4 ;  /* 0x0000000707047c25 */ /* 0x000fc8000f800004 */
[----:B------:R-:W-:-:S04]  /*19f90*/  IMAD.WIDE.U32 R6, R7, UR6, RZ ;  /* 0x0000000607067c25 */ /* 0x000fc8000f8e00ff */
[----:B------:R-:W-:Y:S01]  /*19fa0*/  IMAD.X R3, RZ, RZ, RZ, P0 ;  /* 0x000000ffff037224 */ /* 0x000fe200000e06ff */
[----:B------:R-:W-:Y:S01]  /*19fb0*/  IADD3 RZ, P0, R7, R4, RZ ;  /* 0x0000000407ff7210 */ /* 0x000fe20007f1e0ff */
[----:B------:R-:W-:-:S04]  /*19fc0*/  IMAD.MOV.U32 R2, RZ, RZ, R5 ;  /* 0x000000ffff027224 */ /* 0x000fc800078e0005 */
[----:B------:R-:W-:-:S08]  /*19fd0*/  IMAD.WIDE.U32.X R2, R15, UR7, R2, P0 ;  /* 0x000000070f027c25 */ /* 0x000fd000080e0402 */
.L_x_440:
[--C-:B------:R-:W-:Y:S01]  /*19fe0*/  SHF.R.U64 R6, R2, UR9, R3.reuse ;  /* 0x0000000902067c19 */ /* 0x100fe20008001203 */
[----:B------:R-:W-:Y:S01]  /*19ff0*/  ULDC.64 UR6, c[0x0][0x620] ;  /* 0x0001880000067ab9 */ /* 0x000fe20000000a00 */
[----:B------:R-:W-:Y:S01]  /*1a000*/  SHF.R.U32.HI R2, RZ, UR9, R3 ;  /* 0x00000009ff027c19 */ /* 0x000fe20008011603 */
[----:B------:R-:W-:Y:S01]  /*1a010*/  IMAD.MOV.U32 R3, RZ, RZ, R18 ;  /* 0x000000ffff037224 */ /* 0x000fe200078e0012 */
[----:B------:R-:W-:Y:S01]  /*1a020*/  IADD3 R5, P0, RZ, -R6, RZ ;  /* 0x80000006ff057210 */ /* 0x000fe20007f1e0ff */
[----:B------:R-:W2:Y:S01]  /*1a030*/  LDC R20, c[0x0][0x144] ;  /* 0x00005100ff147b82 */ /* 0x000ea20000000800 */
[----:B0-----:R-:W-:Y:S01]  /*1a040*/  I2FP.F32.U32 R7, R13 ;  /* 0x0000000d00077245 */ /* 0x001fe20000201000 */
[----:B------:R-:W-:Y:S01]  /*1a050*/  ULDC.64 UR10, c[0x0][0x640] ;  /* 0x00019000000a7ab9 */ /* 0x000fe20000000a00 */
[----:B------:R-:W-:Y:S01]  /*1a060*/  ULDC UR8, c[0x0][0x608] ;  /* 0x0001820000087ab9 */ /* 0x000fe20000000800 */
[----:B------:R-:W-:Y:S01]  /*1a070*/  IMAD.X R2, RZ, RZ, ~R2, P0 ;  /* 0x000000ffff027224 */ /* 0x000fe200000e0e02 */
[----:B------:R-:W-:-:S03]  /*1a080*/  ISETP.NE.U32.AND P0, PT, RZ, UR10, PT ;  /* 0x0000000aff007c0c */ /* 0x000fc6000bf05070 */
[----:B------:R-:W-:Y:S01]  /*1a090*/  IMAD R4, R2, UR6, RZ ;  /* 0x0000000602047c24 */ /* 0x000fe2000f8e02ff */
[----:B------:R-:W-:Y:S01]  /*1a0a0*/  ISETP.NE.AND.EX P0, PT, RZ, UR11, PT, P0 ;  /* 0x0000000bff007c0c */ /* 0x000fe2000bf05300 */
[----:B------:R-:W-:Y:S02]  /*1a0b0*/  IMAD.MOV.U32 R2, RZ, RZ, R16 ;  /* 0x000000ffff027224 */ /* 0x000fe400078e0010 */
[----:B------:R-:W0:Y:S02]  /*1a0c0*/  LDC R16, c[0x0][0x148] ;  /* 0x00005200ff107b82 */ /* 0x000e240000000800 */
[----:B------:R-:W-:Y:S01]  /*1a0d0*/  IMAD.WIDE.U32 R2, R5, UR6, R2 ;  /* 0x0000000605027c25 */ /* 0x000fe2000f8e0002 */
[----:B------:R-:W-:-:S03]  /*1a0e0*/  ULDC UR6, c[0x0][0x150] ;  /* 0x0000540000067ab9 */ /* 0x000fc60000000800 */
[----:B------:R-:W-:Y:S02]  /*1a0f0*/  IMAD R5, R5, UR7, R4 ;  /* 0x0000000705057c24 */ /* 0x000fe4000f8e0204 */
[----:B------:R-:W-:Y:S01]  /*1a100*/  FMUL R4, R7, UR6 ;  /* 0x0000000607047c20 */ /* 0x000fe20008400000 */
[----:B------:R-:W-:Y:S01]  /*1a110*/  ULDC UR6, c[0x0][0x618] ;  /* 0x0001860000067ab9 */ /* 0x000fe20000000800 */
[----:B------:R-:W-:Y:S01]  /*1a120*/  ULDC UR7, c[0x0][0x154] ;  /* 0x0000550000077ab9 */ /* 0x000fe20000000800 */
[----:B------:R-:W-:-:S03]  /*1a130*/  IMAD.IADD R3, R3, 0x1, R5 ;  /* 0x0000000103037824 */ /* 0x000fc600078e0205 */
[----:B------:R-:W3:Y:S02]  /*1a140*/  F2I.U32.TRUNC.NTZ R4, R4 ;  /* 0x0000000400047305 */ /* 0x000ee4000020f000 */
[----:B------:R-:W-:Y:S02]  /*1a150*/  SHF.R.U64 R7, R2, UR6, R3 ;  /* 0x0000000602077c19 */ /* 0x000fe40008001203 */
[----:B-1----:R-:W-:-:S05]  /*1a160*/  I2FP.F32.U32 R2, R11 ;  /* 0x0000000b00027245 */ /* 0x002fca0000201000 */
[----:B------:R-:W-:Y:S01]  /*1a170*/  FMUL R18, R2, UR7 ;  /* 0x0000000702127c20 */ /* 0x000fe20008400000 */
[----:B------:R-:W-:Y:S01]  /*1a180*/  SHF.R.U32.HI R2, RZ, UR6, R3 ;  /* 0x00000006ff027c19 */ /* 0x000fe20008011603 */
[----:B------:R-:W-:-:S03]  /*1a190*/  ULDC UR6, c[0x0][0x658] ;  /* 0x0001960000067ab9 */ /* 0x000fc60000000800 */
[--C-:B------:R-:W-:Y:S01]  /*1a1a0*/  SHF.R.U64 R17, R7, UR8, R2.reuse ;  /* 0x0000000807117c19 */ /* 0x100fe20008001202 */
[----:B------:R-:W1:Y:S01]  /*1a1b0*/  F2I.U32.TRUNC.NTZ R18, R18 ;  /* 0x0000001200127305 */ /* 0x000e62000020f000 */
[----:B------:R-:W-:Y:S01]  /*1a1c0*/  SHF.R.U32.HI R2, RZ, UR8, R2 ;  /* 0x00000008ff027c19 */ /* 0x000fe20008011602 */
[----:B---3--:R-:W-:-:S03]  /*1a1d0*/  IMAD.MOV R4, RZ, RZ, -R4 ;  /* 0x000000ffff047224 */ /* 0x008fc600078e0a04 */
[--C-:B------:R-:W-:Y:S01]  /*1a1e0*/  SHF.R.U64 R15, R17, UR6, R2.reuse ;  /* 0x00000006110f7c19 */ /* 0x100fe20008001202 */
[----:B--2---:R-:W-:Y:S01]  /*1a1f0*/  IMAD R13, R20, R4, R13 ;  /* 0x00000004140d7224 */ /* 0x004fe200078e020d */
[----:B------:R-:W-:-:S03]  /*1a200*/  SHF.R.U32.HI R19, RZ, UR6, R2 ;  /* 0x00000006ff137c19 */ /* 0x000fc60008011602 */
[----:B------:R-:W-:Y:S02]  /*1a210*/  IMAD.MOV.U32 R2, RZ, RZ, R15 ;  /* 0x000000ffff027224 */ /* 0x000fe400078e000f */
[----:B------:R-:W-:Y:S01]  /*1a220*/  IMAD.MOV.U32 R3, RZ, RZ, R19 ;  /* 0x000000ffff037224 */ /* 0x000fe200078e0013 */
[----:B------:R-:W-:Y:S06]  /*1a230*/  @!P0 BRA `(.L_x_441) ;  /* 0x0000000000288947 */ /* 0x000fec0003800000 */
[----:B------:R-:W-:Y:S02]  /*1a240*/  ULDC UR6, c[0x0][0x64c] ;  /* 0x0001930000067ab9 */ /* 0x000fe40000000800 */
[----:B------:R-:W-:-:S05]  /*1a250*/  IADD3 R3, P0, R15, UR6, RZ ;  /* 0x000000060f037c10 */ /* 0x000fca000ff1e0ff */
[----:B------:R-:W-:-:S04]  /*1a260*/  IMAD.X R19, RZ, RZ, R19, P0 ;  /* 0x000000ffff137224 */ /* 0x000fc800000e0613 */
[----:B------:R-:W-:-:S04]  /*1a270*/  IMAD.WIDE.U32 R4, R19, UR10, RZ ;  /* 0x0000000a13047c25 */ /* 0x000fc8000f8e00ff */
[----:B------:R-:W-:-:S04]  /*1a280*/  IMAD.WIDE.U32 R4, P0, R3, UR11, R4 ;  /* 0x0000000b03047c25 */ /* 0x000fc8000f800004 */
[----:B------:R-:W-:-:S04]  /*1a290*/  IMAD.WIDE.U32 R2, R3, UR10, RZ ;  /* 0x0000000a03027c25 */ /* 0x000fc8000f8e00ff */
[----:B------:R-:W-:Y:S01]  /*1a2a0*/  IMAD.MOV.U32 R2, RZ, RZ, R5 ;  /* 0x000000ffff027224 */ /* 0x000fe200078e0005 */
[----:B------:R-:W-:Y:S01]  /*1a2b0*/  IADD3 RZ, P1, R3, R4, RZ ;  /* 0x0000000403ff7210 */ /* 0x000fe20007f3e0ff */
[----:B------:R-:W-:-:S04]  /*1a2c0*/  IMAD.X R3, RZ, RZ, RZ, P0 ;  /* 0x000000ffff037224 */ /* 0x000fc800000e06ff */
[----:B------:R-:W-:-:S08]  /*1a2d0*/  IMAD.WIDE.U32.X R2, R19, UR11, R2, P1 ;  /* 0x0000000b13027c25 */ /* 0x000fd000088e0402 */
.L_x_441:
[----:B------:R-:W-:Y:S01]  /*1a2e0*/  ULDC UR6, c[0x0][0x648] ;  /* 0x0001920000067ab9 */ /* 0x000fe20000000800 */
[----:B-1----:R-:W-:Y:S01]  /*1a2f0*/  IMAD.MOV R18, RZ, RZ, -R18 ;  /* 0x000000ffff127224 */ /* 0x002fe200078e0a12 */
[----:B------:R-:W-:Y:S01]  /*1a300*/  SHF.R.U64 R2, R2, UR6, R3 ;  /* 0x0000000602027c19 */ /* 0x000fe20008001203 */
[----:B------:R-:W-:Y:S01]  /*1a310*/  ULDC UR6, c[0x0][0x638] ;  /* 0x00018e0000067ab9 */ /* 0x000fe20000000800 */
[----:B------:R-:W-:Y:S01]  /*1a320*/  LOP3.LUT R17, R17, UR19, RZ, 0xc0, !PT ;  /* 0x0000001311117c12 */ /* 0x000fe2000f8ec0ff */
[----:B0-----:R-:W-:Y:S01]  /*1a330*/  @P3 IMAD R13, R16, R18, R11 ;  /* 0x00000012100d3224 */ /* 0x001fe200078e020b */
[----:B------:R-:W-:Y:S01]  /*1a340*/  LOP3.LUT R16, R7, UR4, RZ, 0xc0, !PT ;  /* 0x0000000407107c12 */ /* 0x000fe2000f8ec0ff */
[----:B------:R-:W-:Y:S01]  /*1a350*/  IMAD.MOV R4, RZ, RZ, -R2 ;  /* 0x000000ffff047224 */ /* 0x000fe200078e0a02 */
[----:B------:R-:W-:Y:S01]  /*1a360*/  ULDC UR7, c[0x0][0x610] ;  /* 0x0001840000077ab9 */ /* 0x000fe20000000800 */
[----:B------:R-:W-:Y:S02]  /*1a370*/  IMAD R2, R2, UR5, R17 ;  /* 0x0000000502027c24 */ /* 0x000fe4000f8e0211 */
[----:B------:R-:W-:Y:S01]  /*1a380*/  IMAD R15, R4, UR6, R15 ;  /* 0x00000006040f7c24 */ /* 0x000fe2000f8e020f */
[----:B------:R-:W-:Y:S01]  /*1a390*/  ULDC UR6, c[0x0][0x600] ;  /* 0x0001800000067ab9 */ /* 0x000fe20000000800 */
[----:B------:R-:W-:-:S02]  /*1a3a0*/  IMAD R13, R2, UR7, R13 ;  /* 0x00000007020d7c24 */ /* 0x000fc4000f8e020d */
[----:B------:R-:W-:Y:S02]  /*1a3b0*/  IMAD R4, R15, UR6, R16 ;  /* 0x000000060f047c24 */ /* 0x000fe4000f8e0210 */
[----:B------:R-:W-:-:S03]  /*1a3c0*/  IMAD.MOV.U32 R2, RZ, RZ, 0x1 ;  /* 0x00000001ff027424 */ /* 0x000fc600078e00ff */
[----:B------:R-:W-:Y:S02]  /*1a3d0*/  SEL R5, R4, R13, !P3 ;  /* 0x0000000d04057207 */ /* 0x000fe40005800000 */
[----:B------:R-:W-:-:S07]  /*1a3e0*/  SEL R4, R13, R4, !P3 ;  /* 0x000000040d047207 */ /* 0x000fce0005800000 */
.L_x_439:
[----:B------:R-:W-:Y:S05]  /*1a3f0*/  BSYNC B1 ;  /* 0x0000000000017941 */ /* 0x000fea0003800000 */
.L_x_438:
[----:B------:R-:W-:-:S13]  /*1a400*/  LOP3.LUT P0, RZ, R2, 0xff, RZ, 0xc0, !PT ;  /* 0x000000ff02ff7812 */ /* 0x000fda000780c0ff */
[----:B------:R-:W-:Y:S05]  /*1a410*/  @P0 BRA `(.L_x_442) ;  /* 0xfffffff400280947 */ /* 0x000fea000383ffff */
[----:B------:R-:W-:Y:S05]  /*1a420*/  BSYNC B0 ;  /* 0x0000000000007941 */ /* 0x000fea0003800000 */
.L_x_431:
[----:B------:R-:W-:-:S03]  /*1a430*/  UMOV UR6, 0xffffffff ;  /* 0xffffffff00067882 */ /* 0x000fc60000000000 */
[----:B------:R-:W-:Y:S05]  /*1a440*/  BRA.DIV UR6, `(.L_x_443) ;  /* 0x0000000606047947 */ /* 0x000fea000b800000 */
[----:B------:R-:W-:-:S13]  /*1a450*/  ELECT P0, URZ, PT ;  /* 0x00000000003f782f */ /* 0x000fda0003800000 */
.L_x_456:
[----:B------:R-:W-:Y:S04]  /*1a460*/  BSSY B0, `(.L_x_444) ;  /* 0x0000023000007945 */ /* 0x000fe80003800000 */
[----:B------:R-:W-:Y:S05]  /*1a470*/  @!P0 BRA `(.L_x_445) ;  /* 0x0000000000848947 */ /* 0x000fea0003800000 */
[----:B------:R-:W-:-:S04]  /*1a480*/  ULOP3.LUT UR6, UR13, 0x2, URZ, 0xfc, !UPT ;  /* 0x000000020d067892 */ /* 0x000fc8000f8efc3f */
[----:B------:R-:W-:-:S06]  /*1a490*/  UISETP.NE.AND UP0, UPT, UR6, 0x3, UPT ;  /* 0x000000030600788c */ /* 0x000fcc000bf05270 */
[----:B------:R-:W-:-:S13]  /*1a4a0*/  PLOP3.LUT P0, PT, PT, PT, UP0, 0x80, 0x0 ;  /* 0x000000000000781c */ /* 0x000fda0003f0f008 */
[----:B------:R-:W-:Y:S05]  /*1a4b0*/  @!P0 BRA `(.L_x_446) ;  /* 0x0000000000048947 */ /* 0x000fea0003800000 */
[----:B------:R-:W-:Y:S01]  /*1a4c0*/  BPT.TRAP 0x1 ;  /* 0x000000040000795c */ /* 0x000fe20000300000 */
.L_x_446:
[----:B------:R-:W0:Y:S01]  /*1a4d0*/  S2R R3, SR_CgaCtaId ;  /* 0x0000000000037919 */ /* 0x000e220000008800 */
[----:B------:R-:W-:-:S04]  /*1a4e0*/  MOV R0, 0x400 ;  /* 0x0000040000007802 */ /* 0x000fc80000000f00 */
[----:B0-----:R-:W-:Y:S02]  /*1a4f0*/  LEA R3, R3, R0, 0x18 ;  /* 0x0000000003037211 */ /* 0x001fe400078ec0ff */
[----:B------:R-:W-:-:S03]  /*1a500*/  SHF.L.U32 R0, R10, 0x1f, RZ ;  /* 0x0000001f0a007819 */ /* 0x000fc600000006ff */
[----:B------:R-:W-:-:S04]  /*1a510*/  VIADD R3, R3, 0x18 ;  /* 0x0000001803037836 */ /* 0x000fc80000000000 */
[C---:B------:R-:W-:Y:S02]  /*1a520*/  IMAD R7, R14.reuse, 0x8, R3 ;  /* 0x000000080e077824 */ /* 0x040fe400078e0203 */
[----:B------:R-:W-:Y:S02]  /*1a530*/  VIADD R14, R14, 0x1 ;  /* 0x000000010e0e7836 */ /* 0x000fe40000000000 */
[----:B------:R-:W0:Y:S03]  /*1a540*/  SYNCS.PHASECHK.TRANS64.TRYWAIT P0, [R7+URZ], R0 ;  /* 0x00000000070075a7 */ /* 0x000e26000800017f */
[----:B------:R-:W-:-:S04]  /*1a550*/  ISETP.NE.AND P1, PT, R14, 0x3, PT ;  /* 0x000000030e00780c */ /* 0x000fc80003f25270 */
[----:B------:R-:W-:Y:S02]  /*1a560*/  SEL R5, RZ, 0x1, P1 ;  /* 0x00000001ff057807 */ /* 0x000fe40000800000 */
[----:B------:R-:W-:Y:S02]  /*1a570*/  SEL R14, R14, RZ, P1 ;  /* 0x000000ff0e0e7207 */ /* 0x000fe40000800000 */
[----:B------:R-:W-:-:S03]  /*1a580*/  LOP3.LUT R5, R10, R5, RZ, 0x3c, !PT ;  /* 0x000000050a057212 */ /* 0x000fc600078e3cff */
[----:B------:R-:W-:Y:S01]  /*1a590*/  IMAD R9, R14, 0x8, R3 ;  /* 0x000000080e097824 */ /* 0x000fe200078e0203 */
[----:B------:R-:W-:Y:S01]  /*1a5a0*/  SHF.L.U32 R4, R5, 0x1f, RZ ;  /* 0x0000001f05047819 */ /* 0x000fe200000006ff */
[----:B0-----:R-:W-:Y:S06]  /*1a5b0*/  @!P0 BRA `(.L_x_447) ;  /* 0x0000000000c88947 */ /* 0x001fec0003800000 */
.L_x_457:
[----:B------:R-:W1:Y:S01]  /*1a5c0*/  SYNCS.PHASECHK.TRANS64.TRYWAIT P0, [R9+URZ], R4 ;  /* 0x00000004090075a7 */ /* 0x000e62000800017f */
[----:B0-----:R-:W-:-:S05]  /*1a5d0*/  VIADD R0, R14, 0x1 ;  /* 0x000000010e007836 */ /* 0x001fca0000000000 */
[----:B------:R-:W-:-:S04]  /*1a5e0*/  ISETP.NE.AND P1, PT, R0, 0x3, PT ;  /* 0x000000030000780c */ /* 0x000fc80003f25270 */
[----:B------:R-:W-:Y:S02]  /*1a5f0*/  SEL R2, RZ, 0x1, P1 ;  /* 0x00000001ff027807 */ /* 0x000fe40000800000 */
[----:B------:R-:W-:Y:S02]  /*1a600*/  SEL R0, R0, RZ, P1 ;  /* 0x000000ff00007207 */ /* 0x000fe40000800000 */
[----:B------:R-:W-:Y:S01]  /*1a610*/  LOP3.LUT R2, R5, R2, RZ, 0x3c, !PT ;  /* 0x0000000205027212 */ /* 0x000fe200078e3cff */
[----:B-1----:R-:W-:Y:S06]  /*1a620*/  @!P0 BRA `(.L_x_448) ;  /* 0x0000000000c08947 */ /* 0x002fec0003800000 */
.L_x_458:
[----:B------:R-:W-:Y:S01]  /*1a630*/  IMAD R3, R0, 0x8, R3 ;  /* 0x0000000800037824 */ /* 0x000fe200078e0203 */
[----:B------:R-:W-:-:S07]  /*1a640*/  SHF.L.U32 R0, R2, 0x1f, RZ ;  /* 0x0000001f02007819 */ /* 0x000fce00000006ff */
.L_x_449:
[----:B-1----:R1:W2:Y:S02]  /*1a650*/  SYNCS.PHASECHK.TRANS64.TRYWAIT P0, [R3+URZ], R0 ;  /* 0x00000000030075a7 */ /* 0x0022a4000800017f */
[----:B--2---:R-:W-:Y:S05]  /*1a660*/  @!P0 NANOSLEEP.SYNCS 0x989680 ;  /* 0x009896800000895d */ /* 0x004fea0003900000 */
[----:B------:R-:W2:Y:S02]  /*1a670*/  @!P0 SYNCS.PHASECHK.TRANS64 P0, [R3+URZ], R0 ;  /* 0x00000000030085a7 */ /* 0x000ea4000800007f */
[----:B--2---:R-:W-:Y:S05]  /*1a680*/  @!P0 BRA `(.L_x_449) ;  /* 0xfffffffc00f08947 */ /* 0x004fea000383ffff */
.L_x_445:
[----:B------:R-:W-:Y:S05]  /*1a690*/  BSYNC B0 ;  /* 0x0000000000007941 */ /* 0x000fea0003800000 */
.L_x_444:
[----:B------:R-:W-:Y:S05]  /*1a6a0*/  EXIT ;  /* 0x000000000000794d */ /* 0x000fea0003800000 */
.L_x_21:
[----:B--2---:R-:W-:-:S04]  /*1a6b0*/  IMAD.U32 R3, RZ, RZ, UR6 ;  /* 0x00000006ff037e24 */ /* 0x004fc8000f8e00ff */
[----:B------:R2:W3:Y:S03]  /*1a6c0*/  SYNCS.PHASECHK.TRANS64.TRYWAIT P0, [R3+URZ], R0 ;  /* 0x00000000030075a7 */ /* 0x0004e6000800017f */
[----:B---3--:R-:W-:Y:S05]  /*1a6d0*/  @!P0 NANOSLEEP.SYNCS 0x989680 ;  /* 0x009896800000895d */ /* 0x008fea0003900000 */
[----:B------:R-:W3:Y:S02]  /*1a6e0*/  @!P0 SYNCS.PHASECHK.TRANS64 P0, [R3+URZ], R0 ;  /* 0x00000000030085a7 */ /* 0x000ee4000800007f */
[----:B---3--:R-:W-:Y:S05]  /*1a6f0*/  @!P0 BRA `(.L_x_21) ;  /* 0xfffffffc00ec8947 */ /* 0x008fea000383ffff */
[----:B------:R-:W-:Y:S05]  /*1a700*/  BRA `(.L_x_20) ;  /* 0xfffffe7c00c07947 */ /* 0x000fea000383ffff */
.L_x_27:
[----:B-----5:R4:W-:Y:S02]  /*1a710*/  STL [R1+0x288], R0 ;  /* 0x0002880001007387 */ /* 0x0209e40000100800 */
[----:B----4-:R-:W-:-:S04]  /*1a720*/  IMAD.U32 R0, RZ, RZ, UR16 ;  /* 0x00000010ff007e24 */ /* 0x010fc8000f8e00ff */
[----:B------:R4:W0:Y:S03]  /*1a730*/  SYNCS.PHASECHK.TRANS64.TRYWAIT P0, [R0+URZ], R229 ;  /* 0x000000e5000075a7 */ /* 0x000826000800017f */
[----:B0-----:R-:W-:Y:S05]  /*1a740*/  @!P0 NANOSLEEP.SYNCS 0x989680 ;  /* 0x009896800000895d */ /* 0x001fea0003900000 */
[----:B------:R4:W0:Y:S02]  /*1a750*/  @!P0 SYNCS.PHASECHK.TRANS64 P0, [R0+URZ], R229 ;  /* 0x000000e5000085a7 */ /* 0x000824000800007f */
[----:B----4-:R4:W5:Y:S02]  /*1a760*/  LDL.LU R0, [R1+0x288] ;  /* 0x0002880001007983 */ /* 0x0109640000300800 */
[----:B0---4-:R-:W-:Y:S05]  /*1a770*/  @!P0 BRA `(.L_x_27) ;  /* 0xfffffffc00e48947 */ /* 0x011fea000383ffff */
[----:B------:R-:W-:Y:S05]  /*1a780*/  BRA `(.L_x_26) ;  /* 0xfffffea4000c7947 */ /* 0x000fea000383ffff */
.L_x_432:
[----:B------:R-:W-:Y:S01]  /*1a790*/  BSSY B1, `(.L_x_450) ;  /* 0x0000006000017945 */ /* 0x000fe20003800000 */
[----:B------:R-:W-:-:S07]  /*1a7a0*/  IMAD.MOV.U32 R2, RZ, RZ, -0x1 ;  /* 0xffffffffff027424 */ /* 0x000fce00078e00ff */
[----:B------:R-:W-:Y:S05]  /*1a7b0*/  WARPSYNC.COLLECTIVE R2, `(.L_x_451) ;  /* 0x00000000020c7348 */ /* 0x000fea0003c00000 */
[----:B------:R-:W-:Y:S02]  /*1a7c0*/  ELECT P0, UR62, PT ;  /* 0x00000000003e782f */ /* 0x000fe40003800000 */
[----:B------:R-:W-:Y:S01]  /*1a7d0*/  MOV R2, UR62 ;  /* 0x0000003e00027c02 */ /* 0x000fe20008000f00 */
[----:B------:R-:W-:Y:S10]  /*1a7e0*/  ENDCOLLECTIVE ;  /* 0x000000000000791b */ /* 0x000ff40003800000 */
.L_x_451:
[----:B------:R-:W-:Y:S05]  /*1a7f0*/  BSYNC B1 ;  /* 0x0000000000017941 */ /* 0x000fea0003800000 */
.L_x_450:
[----:B------:R-:W-:Y:S05]  /*1a800*/  BRA `(.L_x_452) ;  /* 0xfffffff000387947 */ /* 0x000fea000383ffff */
.L_x_435:
[----:B0-----:R0:W2:Y:S02]  /*1a810*/  SYNCS.PHASECHK.TRANS64.TRYWAIT P0, [R15+URZ+0x18], R4 ;  /* 0x000018040f0075a7 */ /* 0x0010a4000800017f */
[----:B--2---:R-:W-:Y:S05]  /*1a820*/  @!P0 NANOSLEEP.SYNCS 0x989680 ;  /* 0x009896800000895d */ /* 0x004fea0003900000 */
[----:B------:R-:W2:Y:S02]  /*1a830*/  @!P0 SYNCS.PHASECHK.TRANS64 P0, [R15+URZ+0x18], R4 ;  /* 0x000018040f0085a7 */ /* 0x000ea4000800007f */
[----:B--2---:R-:W-:Y:S05]  /*1a840*/  @!P0 BRA `(.L_x_435) ;  /* 0xfffffffc00f08947 */ /* 0x004fea000383ffff */
[----:B------:R-:W-:Y:S05]  /*1a850*/  BRA `(.L_x_453) ;  /* 0xfffffff000787947 */ /* 0x000fea000383ffff */
.L_x_443:
[----:B------:R-:W-:Y:S01]  /*1a860*/  BSSY B0, `(.L_x_454) ;  /* 0x0000006000007945 */ /* 0x000fe20003800000 */
[----:B------:R-:W-:-:S07]  /*1a870*/  IMAD.MOV.U32 R2, RZ, RZ, -0x1 ;  /* 0xffffffffff027424 */ /* 0x000fce00078e00ff */
[----:B------:R-:W-:Y:S05]  /*1a880*/  WARPSYNC.COLLECTIVE R2, `(.L_x_455) ;  /* 0x00000000020c7348 */ /* 0x000fea0003c00000 */
[----:B------:R-:W-:Y:S02]  /*1a890*/  ELECT P0, UR62, PT ;  /* 0x00000000003e782f */ /* 0x000fe40003800000 */
[----:B------:R-:W-:Y:S01]  /*1a8a0*/  MOV R2, UR62 ;  /* 0x0000003e00027c02 */ /* 0x000fe20008000f00 */
[----:B------:R-:W-:Y:S10]  /*1a8b0*/  ENDCOLLECTIVE ;  /* 0x000000000000791b */ /* 0x000ff40003800000 */
.L_x_455:
[----:B------:R-:W-:Y:S05]  /*1a8c0*/  BSYNC B0 ;  /* 0x0000000000007941 */ /* 0x000fea0003800000 */
.L_x_454:
[----:B------:R-:W-:Y:S05]  /*1a8d0*/  BRA `(.L_x_456) ;  /* 0xfffffff800e07947 */ /* 0x000fea000383ffff */
.L_x_447:
[----:B0-----:R0:W1:Y:S02]  /*1a8e0*/  SYNCS.PHASECHK.TRANS64.TRYWAIT P0, [R7+URZ], R0 ;  /* 0x00000000070075a7 */ /* 0x001064000800017f */
[----:B-1----:R-:W-:Y:S05]  /*1a8f0*/  @!P0 NANOSLEEP.SYNCS 0x989680 ;  /* 0x009896800000895d */ /* 0x002fea0003900000 */
[----:B------:R-:W1:Y:S02]  /*1a900*/  @!P0 SYNCS.PHASECHK.TRANS64 P0, [R7+URZ], R0 ;  /* 0x00000000070085a7 */ /* 0x000e64000800007f */
[----:B-1----:R-:W-:Y:S05]  /*1a910*/  @!P0 BRA `(.L_x_447) ;  /* 0xfffffffc00f08947 */ /* 0x002fea000383ffff */
[----:B------:R-:W-:Y:S05]  /*1a920*/  BRA `(.L_x_457) ;  /* 0xfffffffc00247947 */ /* 0x000fea000383ffff */
.L_x_448:
[----:B0-----:R0:W1:Y:S02]  /*1a930*/  SYNCS.PHASECHK.TRANS64.TRYWAIT P0, [R9+URZ], R4 ;  /* 0x00000004090075a7 */ /* 0x001064000800017f */
[----:B-1----:R-:W-:Y:S05]  /*1a940*/  @!P0 NANOSLEEP.SYNCS 0x989680 ;  /* 0x009896800000895d */ /* 0x002fea0003900000 */
[----:B------:R-:W1:Y:S02]  /*1a950*/  @!P0 SYNCS.PHASECHK.TRANS64 P0, [R9+URZ], R4 ;  /* 0x00000004090085a7 */ /* 0x000e64000800007f */
[----:B-1----:R-:W-:Y:S05]  /*1a960*/  @!P0 BRA `(.L_x_448) ;  /* 0xfffffffc00f08947 */ /* 0x002fea000383ffff */
[----:B------:R-:W-:Y:S05]  /*1a970*/  BRA `(.L_x_458) ;  /* 0xfffffffc002c7947 */ /* 0x000fea000383ffff */
.L_x_459:
[----:B------:R-:W-:-:S00]  /*1a980*/  BRA `(.L_x_459) ;  /* 0xfffffffc00fc7947 */ /* 0x000fc0000383ffff */
[----:B------:R-:W-:-:S00]  /*1a990*/  NOP ;  /* 0x0000000000007918 */ /* 0x000fc00000000000 */
        /* <DEDUP_REMOVED lines=14> */
.L_x_460:


//--------------------- .nv.shared._ZN7cutlass13device_kernelINS_4gemm6kernel13GemmUniversalIN4cute5tupleIJiiiiEEENS1_10collective13CollectiveMmaINS1_37MainloopSm90TmaGmmaWarpSpecializedFP8ILi3ENS5_IJNS4_1CILi2EEENSA_ILi1EEESC_EEENS1_35KernelTmaWarpSpecializedCooperativeEEENS5_IJNSA_ILi128EEENSA_ILi384EEESG_EEENS_12float_e4m3_tENS5_IJlSC_lEEESJ_SK_NS4_8TiledMMAINS4_8MMA_AtomIJNS4_4SM904GMMA31MMA_64x192x32_F32E4M3E4M3_SS_TNILNSO_7ScaleInE1ELSQ_1EEEEEENS4_6LayoutISD_NS5_IJSC_NSA_ILi0EEESU_EEEEENS5_IJNS4_10UnderscoreESX_SX_EEEEENS4_13SM90_TMA_LOADENS4_14ComposedLayoutINS4_7SwizzleILi3ELi4ELi3EEENS4_18smem_ptr_flag_bitsILi8EEENST_INS5_IJNSA_ILi8EEESG_EEENS5_IJSG_SC_EEEEEEEvNS4_8identityENS4_23SM90_TMA_LOAD_MULTICASTES1A_vS1B_EENS_8epilogue10collective6detail29Sm90TmaWarpSpecializedAdapterINS1F_15DefaultEpilogueISJ_SK_SK_NS1E_6thread17LinearCombinationISJ_Li1EffLNS1J_9ScaleType4KindE0ELNS_15FloatRoundStyleE2ESJ_EENS1_15EpilogueDefaultEEEEEvvEEEEvNT_6ParamsE --------------------------
	.section	.nv.shared._ZN7cutlass13device_kernelINS_4gemm6kernel13GemmUniversalIN4cute5tupleIJiiiiEEENS1_10collective13CollectiveMmaINS1_37MainloopSm90TmaGmmaWarpSpecializedFP8ILi3ENS5_IJNS4_1CILi2EEENSA_ILi1EEESC_EEENS1_35KernelTmaWarpSpecializedCooperativeEEENS5_IJNSA_ILi128EEENSA_ILi384EEESG_EEENS_12float_e4m3_tENS5_IJlSC_lEEESJ_SK_NS4_8TiledMMAINS4_8MMA_AtomIJNS4_4SM904GMMA31MMA_64x192x32_F32E4M3E4M3_SS_TNILNSO_7ScaleInE1ELSQ_1EEEEEENS4_6LayoutISD_NS5_IJSC_NSA_ILi0EEESU_EEEEENS5_IJNS4_10UnderscoreESX_SX_EEEEENS4_13SM90_TMA_LOADENS4_14ComposedLayoutINS4_7SwizzleILi3ELi4ELi3EEENS4_18smem_ptr_flag_bitsILi8EEENST_INS5_IJNSA_ILi8EEESG_EEENS5_IJSG_SC_EEEEEEEvNS4_8identityENS4_23SM90_TMA_LOAD_MULTICASTES1A_vS1B_EENS_8epilogue10collective6detail29Sm90TmaWarpSpecializedAdapterINS1F_15DefaultEpilogueISJ_SK_SK_NS1E_6thread17LinearCombinationISJ_Li1EffLNS1J_9ScaleType4KindE0ELNS_15FloatRoundStyleE2ESJ_EENS1_15EpilogueDefaultEEEEEvvEEEEvNT_6ParamsE,"aw",@nobits
	.sectionflags	@""
	.align	16
	.zero		1024


//--------------------- .nv.shared.reserved.0     --------------------------
	.section	.nv.shared.reserved.0,"aw",@nobits
	.weak		__nv_reservedSMEM_offset_0_alias
	.size		__nv_reservedSMEM_offset_0_alias, 0, 0
	.other		__nv_reservedSMEM_offset_0_alias,@"STO_CUDA_RESERVED_SHARED STV_DEFAULT"
__nv_reservedSMEM_offset_0_alias:
	.zero		0


//--------------------- .nv.global                --------------------------
	.section	.nv.global,"aw",@nobits
.nv.global:
	.type		_ZN39_INTERNAL_bcd51d09_4_k_cu_db29cad6_65504cute1_E,@object
	.size		_ZN39_INTERNAL_bcd51d09_4_k_cu_db29cad6_65504cute1_E,(_ZN39_INTERNAL_bcd51d09_4_k_cu_db29cad6_65504cuda3std3__45__cpo6cbeginE - _ZN39_INTERNAL_bcd51d09_4_k_cu_db29cad6_65504cute1_E)
_ZN39_INTERNAL_bcd51d09_4_k_cu_db29cad6_65504cute1_E:
	.zero		1
	.type		_ZN39_INTERNAL_bcd51d09_4_k_cu_db29cad6_65504cuda3std3__45__cpo6cbeginE,@object
	.size		_ZN39_INTERNAL_bcd51d09_4_k_cu_db29cad6_65504cuda3std3__45__cpo6cbeginE,(_ZN39_INTERNAL_bcd51d09_4_k_cu_db29cad6_65504cuda3std3__48in_placeE - _ZN39_INTERNAL_bcd51d09_4_k_cu_db29cad6_65504cuda3std3__45__cpo6cbeginE)
_ZN39_INTERNAL_bcd51d09_4_k_cu_db29cad6_65504cuda3std3__45__cpo6cbeginE:
	.zero		1
	.type		_ZN39_INTERNAL_bcd51d09_4_k_cu_db29cad6_65504cuda3std3__48in_placeE,@object
	.size		_ZN39_INTERNAL_bcd51d09_4_k_cu_db29cad6_65504cuda3std3__48in_placeE,(_ZN39_INTERNAL_bcd51d09_4_k_cu_db29cad6_65504cuda3std6ranges3__45__cpo9iter_moveE - _ZN39_INTERNAL_bcd51d09_4_k_cu_db29cad6_65504cuda3std3__48in_placeE)
_ZN39_INTERNAL_bcd51d09_4_k_cu_db29cad6_65504cuda3std3__48in_placeE:
	.zero		1
	.type		_ZN39_INTERNAL_bcd51d09_4_k_cu_db29cad6_65504cuda3std6ranges3__45__cpo9iter_moveE,@object
	.size		_ZN39_INTERNAL_bcd51d09_4_k_cu_db29cad6_65504cuda3std6ranges3__45__cpo9iter_moveE,(_ZN39_INTERNAL_bcd51d09_4_k_cu_db29cad6_65504cuda3std3__45__cpo5beginE - _ZN39_INTERNAL_bcd51d09_4_k_cu_db29cad6_65504cuda3std6ranges3__45__cpo9iter_moveE)
_ZN39_INTERNAL_bcd51d09_4_k_cu_db29cad6_65504cuda3std6ranges3__45__cpo9iter_moveE:
	.zero		1
	.type		_ZN39_INTERNAL_bcd51d09_4_k_cu_db29cad6_65504cuda3std3__45__cpo5beginE,@object
	.size		_ZN39_INTERNAL_bcd51d09_4_k_cu_db29cad6_65504cuda3std3__45__cpo5beginE,(_ZN39_INTERNAL_bcd51d09_4_k_cu_db29cad6_65504cuda3std3__441_GLOBAL__N__bcd51d09_4_k_cu_db29cad6_65506ignoreE - _ZN39_INTERNAL_bcd51d09_4_k_cu_db29cad6_65504cuda3std3__45__cpo5beginE)
_ZN39_INTERNAL_bcd51d09_4_k_cu_db29cad6_65504cuda3std3__45__cpo5beginE:
	.zero		1
	.type		_ZN39_INTERNAL_bcd51d09_4_k_cu_db29cad6_65504cuda3std3__441_GLOBAL__N__bcd51d09_4_k_cu_db29cad6_65506ignoreE,@object
	.size		_ZN39_INTERNAL_bcd51d09_4_k_cu_db29cad6_65504cuda3std3__441_GLOBAL__N__bcd51d09_4_k_cu_db29cad6_65506ignoreE,(_ZN39_INTERNAL_bcd51d09_4_k_cu_db29cad6_65504cute7productE - _ZN39_INTERNAL_bcd51d09_4_k_cu_db29cad6_65504cuda3std3__441_GLOBAL__N__bcd51d09_4_k_cu_db29cad6_65506ignoreE)
_ZN39_INTERNAL_bcd51d09_4_k_cu_db29cad6_65504cuda3std3__441_GLOBAL__N__bcd51d09_4_k_cu_db29cad6_65506ignoreE:
	.zero		1
	.type		_ZN39_INTERNAL_bcd51d09_4_k_cu_db29cad6_65504cute7productE,@object
	.size		_ZN39_INTERNAL_bcd51d09_4_k_cu_db29cad6_65504cute7productE,(_ZN39_INTERNAL_bcd51d09_4_k_cu_db29cad6_65504cuda3std3__45__cpo3endE - _ZN39_INTERNAL_bcd51d09_4_k_cu_db29cad6_65504cute7productE)
_ZN39_INTERNAL_bcd51d09_4_k_cu_db29cad6_65504cute7productE:
	.zero		1
	.type		_ZN39_INTERNAL_bcd51d09_4_k_cu_db29cad6_65504cuda3std3__45__cpo3endE,@object
	.size		_ZN39_INTERNAL_bcd51d09_4_k_cu_db29cad6_65504cuda3std3__45__cpo3endE,(_ZN39_INTERNAL_bcd51d09_4_k_cu_db29cad6_65504cuda3std3__419piecewise_constructE - _ZN39_INTERNAL_bcd51d09_4_k_cu_db29cad6_65504cuda3std3__45__cpo3endE)
_ZN39_INTERNAL_bcd51d09_4_k_cu_db29cad6_65504cuda3std3__45__cpo3endE:
	.zero		1
	.type		_ZN39_INTERNAL_bcd51d09_4_k_cu_db29cad6_65504cuda3std3__419piecewise_constructE,@object
	.size		_ZN39_INTERNAL_bcd51d09_4_k_cu_db29cad6_65504cuda3std3__419piecewise_constructE,(_ZN39_INTERNAL_bcd51d09_4_k_cu_db29cad6_65504cuda3std3__45__cpo4cendE - _ZN39_INTERNAL_bcd51d09_4_k_cu_db29cad6_65504cuda3std3__419piecewise_constructE)
_ZN39_INTERNAL_bcd51d09_4_k_cu_db29cad6_65504cuda3std3__419piecewise_constructE:
	.zero		1
	.type		_ZN39_INTERNAL_bcd51d09_4_k_cu_db29cad6_65504cuda3std3__45__cpo4cendE,@object
	.size		_ZN39_INTERNAL_bcd51d09_4_k_cu_db29cad6_65504cuda3std3__45__cpo4cendE,(_ZN39_INTERNAL_bcd51d09_4_k_cu_db29cad6_65504cuda3std6ranges3__45__cpo4swapE - _ZN39_INTERNAL_bcd51d09_4_k_cu_db29cad6_65504cuda3std3__45__cpo4cendE)
_ZN39_INTERNAL_bcd51d09_4_k_cu_db29cad6_65504cuda3std3__45__cpo4cendE:
	.zero		1
	.type		_ZN39_INTERNAL_bcd51d09_4_k_cu_db29cad6_65504cuda3std6ranges3__45__cpo4swapE,@object
	.size		_ZN39_INTERNAL_bcd51d09_4_k_cu_db29cad6_65504cuda3std6ranges3__45__cpo4swapE,(.L_7 - _ZN39_INTERNAL_bcd51d09_4_k_cu_db29cad6_65504cuda3std6ranges3__45__cpo4swapE)
_ZN39_INTERNAL_bcd51d09_4_k_cu_db29cad6_65504cuda3std6ranges3__45__cpo4swapE:
	.zero		1
.L_7:


//--------------------- .nv.constant0._ZN7cutlass13device_kernelINS_4gemm6kernel13GemmUniversalIN4cute5tupleIJiiiiEEENS1_10collective13CollectiveMmaINS1_37MainloopSm90TmaGmmaWarpSpecializedFP8ILi3ENS5_IJNS4_1CILi2EEENSA_ILi1EEESC_EEENS1_35KernelTmaWarpSpecializedCooperativeEEENS5_IJNSA_ILi128EEENSA_ILi384EEESG_EEENS_12float_e4m3_tENS5_IJlSC_lEEESJ_SK_NS4_8TiledMMAINS4_8MMA_AtomIJNS4_4SM904GMMA31MMA_64x192x32_F32E4M3E4M3_SS_TNILNSO_7ScaleInE1ELSQ_1EEEEEENS4_6LayoutISD_NS5_IJSC_NSA_ILi0EEESU_EEEEENS5_IJNS4_10UnderscoreESX_SX_EEEEENS4_13SM90_TMA_LOADENS4_14ComposedLayoutINS4_7SwizzleILi3ELi4ELi3EEENS4_18smem_ptr_flag_bitsILi8EEENST_INS5_IJNSA_ILi8EEESG_EEENS5_IJSG_SC_EEEEEEEvNS4_8identityENS4_23SM90_TMA_LOAD_MULTICASTES1A_vS1B_EENS_8epilogue10collective6detail29Sm90TmaWarpSpecializedAdapterINS1F_15DefaultEpilogueISJ_SK_SK_NS1E_6thread17LinearCombinationISJ_Li1EffLNS1J_9ScaleType4KindE0ELNS_15FloatRoundStyleE2ESJ_EENS1_15EpilogueDefaultEEEEEvvEEEEvNT_6ParamsE --------------------------
	.section	.nv.constant0._ZN7cutlass13device_kernelINS_4gemm6kernel13GemmUniversalIN4cute5tupleIJiiiiEEENS1_10collective13CollectiveMmaINS1_37MainloopSm90TmaGmmaWarpSpecializedFP8ILi3ENS5_IJNS4_1CILi2EEENSA_ILi1EEESC_EEENS1_35KernelTmaWarpSpecializedCooperativeEEENS5_IJNSA_ILi128EEENSA_ILi384EEESG_EEENS_12float_e4m3_tENS5_IJlSC_lEEESJ_SK_NS4_8TiledMMAINS4_8MMA_AtomIJNS4_4SM904GMMA31MMA_64x192x32_F32E4M3E4M3_SS_TNILNSO_7ScaleInE1ELSQ_1EEEEEENS4_6LayoutISD_NS5_IJSC_NSA_ILi0EEESU_EEEEENS5_IJNS4_10UnderscoreESX_SX_EEEEENS4_13SM90_TMA_LOADENS4_14ComposedLayoutINS4_7SwizzleILi3ELi4ELi3EEENS4_18smem_ptr_flag_bitsILi8EEENST_INS5_IJNSA_ILi8EEESG_EEENS5_IJSG_SC_EEEEEEEvNS4_8identityENS4_23SM90_TMA_LOAD_MULTICASTES1A_vS1B_EENS_8epilogue10collective6detail29Sm90TmaWarpSpecializedAdapterINS1F_15DefaultEpilogueISJ_SK_SK_NS1E_6thread17LinearCombinationISJ_Li1EffLNS1J_9ScaleType4KindE0ELNS_15FloatRoundStyleE2ESJ_EENS1_15EpilogueDefaultEEEEEvvEEEEvNT_6ParamsE,"a",@progbits
	.sectionflags	@""
	.align	4
.nv.constant0._ZN7cutlass13device_kernelINS_4gemm6kernel13GemmUniversalIN4cute5tupleIJiiiiEEENS1_10collective13CollectiveMmaINS1_37MainloopSm90TmaGmmaWarpSpecializedFP8ILi3ENS5_IJNS4_1CILi2EEENSA_ILi1EEESC_EEENS1_35KernelTmaWarpSpecializedCooperativeEEENS5_IJNSA_ILi128EEENSA_ILi384EEESG_EEENS_12float_e4m3_tENS5_IJlSC_lEEESJ_SK_NS4_8TiledMMAINS4_8MMA_AtomIJNS4_4SM904GMMA31MMA_64x192x32_F32E4M3E4M3_SS_TNILNSO_7ScaleInE1ELSQ_1EEEEEENS4_6LayoutISD_NS5_IJSC_NSA_ILi0EEESU_EEEEENS5_IJNS4_10UnderscoreESX_SX_EEEEENS4_13SM90_TMA_LOADENS4_14ComposedLayoutINS4_7SwizzleILi3ELi4ELi3EEENS4_18smem_ptr_flag_bitsILi8EEENST_INS5_IJNSA_ILi8EEESG_EEENS5_IJSG_SC_EEEEEEEvNS4_8identityENS4_23SM90_TMA_LOAD_MULTICASTES1A_vS1B_EENS_8epilogue10collective6detail29Sm90TmaWarpSpecializedAdapterINS1F_15DefaultEpilogueISJ_SK_SK_NS1E_6thread17LinearCombinationISJ_Li1EffLNS1J_9ScaleType4KindE0ELNS_15FloatRoundStyleE2ESJ_EENS1_15EpilogueDefaultEEEEEvvEEEEvNT_6ParamsE:
	.zero		1664


//--------------------- SYMBOLS --------------------------

	.type		.nv.reservedSmem.offset0,@object
	.size		.nv.reservedSmem.offset0,0x4
